//
// Generated by NVIDIA NVVM Compiler
//
// Compiler Build ID: CL-36424714
// Cuda compilation tools, release 13.0, V13.0.88
// Based on NVVM 20.0.0
//

.version 9.0
.target sm_100
.address_size 64

	// .globl	_Z8Sgemm_v1ILi128ELi16ELi128ELi8ELi8EEvPfS0_S0_iii
// _ZZ8Sgemm_v1ILi128ELi16ELi128ELi8ELi8EEvPfS0_S0_iiiE2As has been demoted
// _ZZ8Sgemm_v1ILi128ELi16ELi128ELi8ELi8EEvPfS0_S0_iiiE2Bs has been demoted

.visible .entry _Z8Sgemm_v1ILi128ELi16ELi128ELi8ELi8EEvPfS0_S0_iii(
	.param .u64 .ptr .align 1 _Z8Sgemm_v1ILi128ELi16ELi128ELi8ELi8EEvPfS0_S0_iii_param_0,
	.param .u64 .ptr .align 1 _Z8Sgemm_v1ILi128ELi16ELi128ELi8ELi8EEvPfS0_S0_iii_param_1,
	.param .u64 .ptr .align 1 _Z8Sgemm_v1ILi128ELi16ELi128ELi8ELi8EEvPfS0_S0_iii_param_2,
	.param .u32 _Z8Sgemm_v1ILi128ELi16ELi128ELi8ELi8EEvPfS0_S0_iii_param_3,
	.param .u32 _Z8Sgemm_v1ILi128ELi16ELi128ELi8ELi8EEvPfS0_S0_iii_param_4,
	.param .u32 _Z8Sgemm_v1ILi128ELi16ELi128ELi8ELi8EEvPfS0_S0_iii_param_5
)
{
	.reg .pred 	%p<3>;
	.reg .b32 	%r<79>;
	.reg .b32 	%f<1555>;
	.reg .b64 	%rd<28>;
	// demoted variable
	.shared .align 4 .b8 _ZZ8Sgemm_v1ILi128ELi16ELi128ELi8ELi8EEvPfS0_S0_iiiE2As[8192];
	// demoted variable
	.shared .align 4 .b8 _ZZ8Sgemm_v1ILi128ELi16ELi128ELi8ELi8EEvPfS0_S0_iiiE2Bs[8192];
	ld.param.u32 	%r19, [_Z8Sgemm_v1ILi128ELi16ELi128ELi8ELi8EEvPfS0_S0_iii_param_4];
	mov.u32 	%r1, %ctaid.x;
	mov.u32 	%r2, %ctaid.y;
	mov.u32 	%r3, %tid.x;
	mov.u32 	%r4, %tid.y;
	setp.lt.s32 	%p1, %r19, 1;
	mov.f32 	%f1491, 0f00000000;
	mov.f32 	%f1492, %f1491;
	mov.f32 	%f1493, %f1491;
	mov.f32 	%f1494, %f1491;
	mov.f32 	%f1495, %f1491;
	mov.f32 	%f1496, %f1491;
	mov.f32 	%f1497, %f1491;
	mov.f32 	%f1498, %f1491;
	mov.f32 	%f1499, %f1491;
	mov.f32 	%f1500, %f1491;
	mov.f32 	%f1501, %f1491;
	mov.f32 	%f1502, %f1491;
	mov.f32 	%f1503, %f1491;
	mov.f32 	%f1504, %f1491;
	mov.f32 	%f1505, %f1491;
	mov.f32 	%f1506, %f1491;
	mov.f32 	%f1507, %f1491;
	mov.f32 	%f1508, %f1491;
	mov.f32 	%f1509, %f1491;
	mov.f32 	%f1510, %f1491;
	mov.f32 	%f1511, %f1491;
	mov.f32 	%f1512, %f1491;
	mov.f32 	%f1513, %f1491;
	mov.f32 	%f1514, %f1491;
	mov.f32 	%f1515, %f1491;
	mov.f32 	%f1516, %f1491;
	mov.f32 	%f1517, %f1491;
	mov.f32 	%f1518, %f1491;
	mov.f32 	%f1519, %f1491;
	mov.f32 	%f1520, %f1491;
	mov.f32 	%f1521, %f1491;
	mov.f32 	%f1522, %f1491;
	mov.f32 	%f1523, %f1491;
	mov.f32 	%f1524, %f1491;
	mov.f32 	%f1525, %f1491;
	mov.f32 	%f1526, %f1491;
	mov.f32 	%f1527, %f1491;
	mov.f32 	%f1528, %f1491;
	mov.f32 	%f1529, %f1491;
	mov.f32 	%f1530, %f1491;
	mov.f32 	%f1531, %f1491;
	mov.f32 	%f1532, %f1491;
	mov.f32 	%f1533, %f1491;
	mov.f32 	%f1534, %f1491;
	mov.f32 	%f1535, %f1491;
	mov.f32 	%f1536, %f1491;
	mov.f32 	%f1537, %f1491;
	mov.f32 	%f1538, %f1491;
	mov.f32 	%f1539, %f1491;
	mov.f32 	%f1540, %f1491;
	mov.f32 	%f1541, %f1491;
	mov.f32 	%f1542, %f1491;
	mov.f32 	%f1543, %f1491;
	mov.f32 	%f1544, %f1491;
	mov.f32 	%f1545, %f1491;
	mov.f32 	%f1546, %f1491;
	mov.f32 	%f1547, %f1491;
	mov.f32 	%f1548, %f1491;
	mov.f32 	%f1549, %f1491;
	mov.f32 	%f1550, %f1491;
	mov.f32 	%f1551, %f1491;
	mov.f32 	%f1552, %f1491;
	mov.f32 	%f1553, %f1491;
	mov.f32 	%f1554, %f1491;
	@%p1 bra 	$L__BB0_3;
	ld.param.u32 	%r71, [_Z8Sgemm_v1ILi128ELi16ELi128ELi8ELi8EEvPfS0_S0_iii_param_5];
	ld.param.u32 	%r69, [_Z8Sgemm_v1ILi128ELi16ELi128ELi8ELi8EEvPfS0_S0_iii_param_4];
	shl.b32 	%r22, %r4, 4;
	add.s32 	%r23, %r22, %r3;
	shr.u32 	%r24, %r23, 5;
	shl.b32 	%r25, %r3, 2;
	and.b32  	%r26, %r25, 12;
	shr.u32 	%r27, %r23, 2;
	shl.b32 	%r28, %r23, 2;
	and.b32  	%r29, %r28, 124;
	shl.b32 	%r30, %r2, 7;
	add.s32 	%r31, %r27, %r30;
	shl.b32 	%r32, %r1, 7;
	add.s32 	%r33, %r31, 64;
	mad.lo.s32 	%r77, %r69, %r33, %r26;
	mad.lo.s32 	%r76, %r31, %r69, %r26;
	add.s32 	%r34, %r24, 8;
	mad.lo.s32 	%r35, %r71, %r34, %r32;
	add.s32 	%r75, %r35, %r29;
	mad.lo.s32 	%r36, %r71, %r24, %r32;
	add.s32 	%r74, %r36, %r29;
	mov.b32 	%r78, 0;
	mov.f32 	%f1491, 0f00000000;
$L__BB0_2:
	ld.param.u32 	%r72, [_Z8Sgemm_v1ILi128ELi16ELi128ELi8ELi8EEvPfS0_S0_iii_param_5];
	ld.param.u32 	%r70, [_Z8Sgemm_v1ILi128ELi16ELi128ELi8ELi8EEvPfS0_S0_iii_param_4];
	ld.param.u64 	%rd26, [_Z8Sgemm_v1ILi128ELi16ELi128ELi8ELi8EEvPfS0_S0_iii_param_1];
	ld.param.u64 	%rd25, [_Z8Sgemm_v1ILi128ELi16ELi128ELi8ELi8EEvPfS0_S0_iii_param_0];
	cvta.to.global.u64 	%rd4, %rd25;
	mul.wide.u32 	%rd5, %r76, 4;
	add.s64 	%rd6, %rd4, %rd5;
	ld.global.nc.f32 	%f195, [%rd6];
	mov.u32 	%r37, %tid.x;
	shl.b32 	%r38, %r37, 11;
	and.b32  	%r39, %r38, 6144;
	mov.u32 	%r40, _ZZ8Sgemm_v1ILi128ELi16ELi128ELi8ELi8EEvPfS0_S0_iiiE2As;
	add.s32 	%r41, %r40, %r39;
	mov.u32 	%r42, %tid.y;
	shl.b32 	%r43, %r42, 4;
	add.s32 	%r44, %r43, %r37;
	and.b32  	%r45, %r44, 32764;
	add.s32 	%r46, %r41, %r45;
	st.shared.f32 	[%r46], %f195;
	ld.global.nc.f32 	%f196, [%rd6+4];
	st.shared.f32 	[%r46+512], %f196;
	ld.global.nc.f32 	%f197, [%rd6+8];
	st.shared.f32 	[%r46+1024], %f197;
	ld.global.nc.f32 	%f198, [%rd6+12];
	st.shared.f32 	[%r46+1536], %f198;
	mul.wide.u32 	%rd7, %r77, 4;
	add.s64 	%rd8, %rd4, %rd7;
	ld.global.nc.f32 	%f199, [%rd8];
	st.shared.f32 	[%r46+256], %f199;
	ld.global.nc.f32 	%f200, [%rd8+4];
	st.shared.f32 	[%r46+768], %f200;
	ld.global.nc.f32 	%f201, [%rd8+8];
	st.shared.f32 	[%r46+1280], %f201;
	ld.global.nc.f32 	%f202, [%rd8+12];
	st.shared.f32 	[%r46+1792], %f202;
	cvta.to.global.u64 	%rd9, %rd26;
	mul.wide.s32 	%rd10, %r74, 4;
	add.s64 	%rd11, %rd9, %rd10;
	ld.global.nc.v4.f32 	{%f203, %f204, %f205, %f206}, [%rd11];
	shl.b32 	%r47, %r44, 4;
	and.b32  	%r48, %r47, 496;
	mov.u32 	%r49, _ZZ8Sgemm_v1ILi128ELi16ELi128ELi8ELi8EEvPfS0_S0_iiiE2Bs;
	add.s32 	%r50, %r49, %r48;
	and.b32  	%r51, %r47, 523776;
	add.s32 	%r52, %r50, %r51;
	st.shared.v4.f32 	[%r52], {%f203, %f204, %f205, %f206};
	mul.wide.s32 	%rd12, %r75, 4;
	add.s64 	%rd13, %rd9, %rd12;
	ld.global.nc.v4.f32 	{%f207, %f208, %f209, %f210}, [%rd13];
	st.shared.v4.f32 	[%r52+4096], {%f207, %f208, %f209, %f210};
	bar.sync 	0;
	shl.b32 	%r53, %r42, 5;
	add.s32 	%r54, %r40, %r53;
	ld.shared.v4.f32 	{%f211, %f212, %f213, %f214}, [%r54];
	ld.shared.v4.f32 	{%f215, %f216, %f217, %f218}, [%r54+16];
	shl.b32 	%r55, %r37, 5;
	add.s32 	%r56, %r49, %r55;
	ld.shared.v4.f32 	{%f219, %f220, %f221, %f222}, [%r56];
	ld.shared.v4.f32 	{%f223, %f224, %f225, %f226}, [%r56+16];
	bar.sync 	0;
	fma.rn.f32 	%f227, %f211, %f219, %f1554;
	fma.rn.f32 	%f228, %f211, %f220, %f1553;
	fma.rn.f32 	%f229, %f211, %f221, %f1552;
	fma.rn.f32 	%f230, %f211, %f222, %f1551;
	fma.rn.f32 	%f231, %f211, %f223, %f1550;
	fma.rn.f32 	%f232, %f211, %f224, %f1549;
	fma.rn.f32 	%f233, %f211, %f225, %f1548;
	fma.rn.f32 	%f234, %f211, %f226, %f1547;
	fma.rn.f32 	%f235, %f212, %f219, %f1546;
	fma.rn.f32 	%f236, %f212, %f220, %f1545;
	fma.rn.f32 	%f237, %f212, %f221, %f1544;
	fma.rn.f32 	%f238, %f212, %f222, %f1543;
	fma.rn.f32 	%f239, %f212, %f223, %f1542;
	fma.rn.f32 	%f240, %f212, %f224, %f1541;
	fma.rn.f32 	%f241, %f212, %f225, %f1540;
	fma.rn.f32 	%f242, %f212, %f226, %f1539;
	fma.rn.f32 	%f243, %f213, %f219, %f1538;
	fma.rn.f32 	%f244, %f213, %f220, %f1537;
	fma.rn.f32 	%f245, %f213, %f221, %f1536;
	fma.rn.f32 	%f246, %f213, %f222, %f1535;
	fma.rn.f32 	%f247, %f213, %f223, %f1534;
	fma.rn.f32 	%f248, %f213, %f224, %f1533;
	fma.rn.f32 	%f249, %f213, %f225, %f1532;
	fma.rn.f32 	%f250, %f213, %f226, %f1531;
	fma.rn.f32 	%f251, %f214, %f219, %f1530;
	fma.rn.f32 	%f252, %f214, %f220, %f1529;
	fma.rn.f32 	%f253, %f214, %f221, %f1528;
	fma.rn.f32 	%f254, %f214, %f222, %f1527;
	fma.rn.f32 	%f255, %f214, %f223, %f1526;
	fma.rn.f32 	%f256, %f214, %f224, %f1525;
	fma.rn.f32 	%f257, %f214, %f225, %f1524;
	fma.rn.f32 	%f258, %f214, %f226, %f1523;
	fma.rn.f32 	%f259, %f215, %f219, %f1522;
	fma.rn.f32 	%f260, %f215, %f220, %f1521;
	fma.rn.f32 	%f261, %f215, %f221, %f1520;
	fma.rn.f32 	%f262, %f215, %f222, %f1519;
	fma.rn.f32 	%f263, %f215, %f223, %f1518;
	fma.rn.f32 	%f264, %f215, %f224, %f1517;
	fma.rn.f32 	%f265, %f215, %f225, %f1516;
	fma.rn.f32 	%f266, %f215, %f226, %f1515;
	fma.rn.f32 	%f267, %f216, %f219, %f1514;
	fma.rn.f32 	%f268, %f216, %f220, %f1513;
	fma.rn.f32 	%f269, %f216, %f221, %f1512;
	fma.rn.f32 	%f270, %f216, %f222, %f1511;
	fma.rn.f32 	%f271, %f216, %f223, %f1510;
	fma.rn.f32 	%f272, %f216, %f224, %f1509;
	fma.rn.f32 	%f273, %f216, %f225, %f1508;
	fma.rn.f32 	%f274, %f216, %f226, %f1507;
	fma.rn.f32 	%f275, %f217, %f219, %f1506;
	fma.rn.f32 	%f276, %f217, %f220, %f1505;
	fma.rn.f32 	%f277, %f217, %f221, %f1504;
	fma.rn.f32 	%f278, %f217, %f222, %f1503;
	fma.rn.f32 	%f279, %f217, %f223, %f1502;
	fma.rn.f32 	%f280, %f217, %f224, %f1501;
	fma.rn.f32 	%f281, %f217, %f225, %f1500;
	fma.rn.f32 	%f282, %f217, %f226, %f1499;
	fma.rn.f32 	%f283, %f218, %f219, %f1498;
	fma.rn.f32 	%f284, %f218, %f220, %f1497;
	fma.rn.f32 	%f285, %f218, %f221, %f1496;
	fma.rn.f32 	%f286, %f218, %f222, %f1495;
	fma.rn.f32 	%f287, %f218, %f223, %f1494;
	fma.rn.f32 	%f288, %f218, %f224, %f1493;
	fma.rn.f32 	%f289, %f218, %f225, %f1492;
	fma.rn.f32 	%f290, %f218, %f226, %f1491;
	ld.shared.v4.f32 	{%f291, %f292, %f293, %f294}, [%r54+512];
	ld.shared.v4.f32 	{%f295, %f296, %f297, %f298}, [%r54+528];
	ld.shared.v4.f32 	{%f299, %f300, %f301, %f302}, [%r56+512];
	ld.shared.v4.f32 	{%f303, %f304, %f305, %f306}, [%r56+528];
	bar.sync 	0;
	fma.rn.f32 	%f307, %f291, %f299, %f227;
	fma.rn.f32 	%f308, %f291, %f300, %f228;
	fma.rn.f32 	%f309, %f291, %f301, %f229;
	fma.rn.f32 	%f310, %f291, %f302, %f230;
	fma.rn.f32 	%f311, %f291, %f303, %f231;
	fma.rn.f32 	%f312, %f291, %f304, %f232;
	fma.rn.f32 	%f313, %f291, %f305, %f233;
	fma.rn.f32 	%f314, %f291, %f306, %f234;
	fma.rn.f32 	%f315, %f292, %f299, %f235;
	fma.rn.f32 	%f316, %f292, %f300, %f236;
	fma.rn.f32 	%f317, %f292, %f301, %f237;
	fma.rn.f32 	%f318, %f292, %f302, %f238;
	fma.rn.f32 	%f319, %f292, %f303, %f239;
	fma.rn.f32 	%f320, %f292, %f304, %f240;
	fma.rn.f32 	%f321, %f292, %f305, %f241;
	fma.rn.f32 	%f322, %f292, %f306, %f242;
	fma.rn.f32 	%f323, %f293, %f299, %f243;
	fma.rn.f32 	%f324, %f293, %f300, %f244;
	fma.rn.f32 	%f325, %f293, %f301, %f245;
	fma.rn.f32 	%f326, %f293, %f302, %f246;
	fma.rn.f32 	%f327, %f293, %f303, %f247;
	fma.rn.f32 	%f328, %f293, %f304, %f248;
	fma.rn.f32 	%f329, %f293, %f305, %f249;
	fma.rn.f32 	%f330, %f293, %f306, %f250;
	fma.rn.f32 	%f331, %f294, %f299, %f251;
	fma.rn.f32 	%f332, %f294, %f300, %f252;
	fma.rn.f32 	%f333, %f294, %f301, %f253;
	fma.rn.f32 	%f334, %f294, %f302, %f254;
	fma.rn.f32 	%f335, %f294, %f303, %f255;
	fma.rn.f32 	%f336, %f294, %f304, %f256;
	fma.rn.f32 	%f337, %f294, %f305, %f257;
	fma.rn.f32 	%f338, %f294, %f306, %f258;
	fma.rn.f32 	%f339, %f295, %f299, %f259;
	fma.rn.f32 	%f340, %f295, %f300, %f260;
	fma.rn.f32 	%f341, %f295, %f301, %f261;
	fma.rn.f32 	%f342, %f295, %f302, %f262;
	fma.rn.f32 	%f343, %f295, %f303, %f263;
	fma.rn.f32 	%f344, %f295, %f304, %f264;
	fma.rn.f32 	%f345, %f295, %f305, %f265;
	fma.rn.f32 	%f346, %f295, %f306, %f266;
	fma.rn.f32 	%f347, %f296, %f299, %f267;
	fma.rn.f32 	%f348, %f296, %f300, %f268;
	fma.rn.f32 	%f349, %f296, %f301, %f269;
	fma.rn.f32 	%f350, %f296, %f302, %f270;
	fma.rn.f32 	%f351, %f296, %f303, %f271;
	fma.rn.f32 	%f352, %f296, %f304, %f272;
	fma.rn.f32 	%f353, %f296, %f305, %f273;
	fma.rn.f32 	%f354, %f296, %f306, %f274;
	fma.rn.f32 	%f355, %f297, %f299, %f275;
	fma.rn.f32 	%f356, %f297, %f300, %f276;
	fma.rn.f32 	%f357, %f297, %f301, %f277;
	fma.rn.f32 	%f358, %f297, %f302, %f278;
	fma.rn.f32 	%f359, %f297, %f303, %f279;
	fma.rn.f32 	%f360, %f297, %f304, %f280;
	fma.rn.f32 	%f361, %f297, %f305, %f281;
	fma.rn.f32 	%f362, %f297, %f306, %f282;
	fma.rn.f32 	%f363, %f298, %f299, %f283;
	fma.rn.f32 	%f364, %f298, %f300, %f284;
	fma.rn.f32 	%f365, %f298, %f301, %f285;
	fma.rn.f32 	%f366, %f298, %f302, %f286;
	fma.rn.f32 	%f367, %f298, %f303, %f287;
	fma.rn.f32 	%f368, %f298, %f304, %f288;
	fma.rn.f32 	%f369, %f298, %f305, %f289;
	fma.rn.f32 	%f370, %f298, %f306, %f290;
	ld.shared.v4.f32 	{%f371, %f372, %f373, %f374}, [%r54+1024];
	ld.shared.v4.f32 	{%f375, %f376, %f377, %f378}, [%r54+1040];
	ld.shared.v4.f32 	{%f379, %f380, %f381, %f382}, [%r56+1024];
	ld.shared.v4.f32 	{%f383, %f384, %f385, %f386}, [%r56+1040];
	bar.sync 	0;
	fma.rn.f32 	%f387, %f371, %f379, %f307;
	fma.rn.f32 	%f388, %f371, %f380, %f308;
	fma.rn.f32 	%f389, %f371, %f381, %f309;
	fma.rn.f32 	%f390, %f371, %f382, %f310;
	fma.rn.f32 	%f391, %f371, %f383, %f311;
	fma.rn.f32 	%f392, %f371, %f384, %f312;
	fma.rn.f32 	%f393, %f371, %f385, %f313;
	fma.rn.f32 	%f394, %f371, %f386, %f314;
	fma.rn.f32 	%f395, %f372, %f379, %f315;
	fma.rn.f32 	%f396, %f372, %f380, %f316;
	fma.rn.f32 	%f397, %f372, %f381, %f317;
	fma.rn.f32 	%f398, %f372, %f382, %f318;
	fma.rn.f32 	%f399, %f372, %f383, %f319;
	fma.rn.f32 	%f400, %f372, %f384, %f320;
	fma.rn.f32 	%f401, %f372, %f385, %f321;
	fma.rn.f32 	%f402, %f372, %f386, %f322;
	fma.rn.f32 	%f403, %f373, %f379, %f323;
	fma.rn.f32 	%f404, %f373, %f380, %f324;
	fma.rn.f32 	%f405, %f373, %f381, %f325;
	fma.rn.f32 	%f406, %f373, %f382, %f326;
	fma.rn.f32 	%f407, %f373, %f383, %f327;
	fma.rn.f32 	%f408, %f373, %f384, %f328;
	fma.rn.f32 	%f409, %f373, %f385, %f329;
	fma.rn.f32 	%f410, %f373, %f386, %f330;
	fma.rn.f32 	%f411, %f374, %f379, %f331;
	fma.rn.f32 	%f412, %f374, %f380, %f332;
	fma.rn.f32 	%f413, %f374, %f381, %f333;
	fma.rn.f32 	%f414, %f374, %f382, %f334;
	fma.rn.f32 	%f415, %f374, %f383, %f335;
	fma.rn.f32 	%f416, %f374, %f384, %f336;
	fma.rn.f32 	%f417, %f374, %f385, %f337;
	fma.rn.f32 	%f418, %f374, %f386, %f338;
	fma.rn.f32 	%f419, %f375, %f379, %f339;
	fma.rn.f32 	%f420, %f375, %f380, %f340;
	fma.rn.f32 	%f421, %f375, %f381, %f341;
	fma.rn.f32 	%f422, %f375, %f382, %f342;
	fma.rn.f32 	%f423, %f375, %f383, %f343;
	fma.rn.f32 	%f424, %f375, %f384, %f344;
	fma.rn.f32 	%f425, %f375, %f385, %f345;
	fma.rn.f32 	%f426, %f375, %f386, %f346;
	fma.rn.f32 	%f427, %f376, %f379, %f347;
	fma.rn.f32 	%f428, %f376, %f380, %f348;
	fma.rn.f32 	%f429, %f376, %f381, %f349;
	fma.rn.f32 	%f430, %f376, %f382, %f350;
	fma.rn.f32 	%f431, %f376, %f383, %f351;
	fma.rn.f32 	%f432, %f376, %f384, %f352;
	fma.rn.f32 	%f433, %f376, %f385, %f353;
	fma.rn.f32 	%f434, %f376, %f386, %f354;
	fma.rn.f32 	%f435, %f377, %f379, %f355;
	fma.rn.f32 	%f436, %f377, %f380, %f356;
	fma.rn.f32 	%f437, %f377, %f381, %f357;
	fma.rn.f32 	%f438, %f377, %f382, %f358;
	fma.rn.f32 	%f439, %f377, %f383, %f359;
	fma.rn.f32 	%f440, %f377, %f384, %f360;
	fma.rn.f32 	%f441, %f377, %f385, %f361;
	fma.rn.f32 	%f442, %f377, %f386, %f362;
	fma.rn.f32 	%f443, %f378, %f379, %f363;
	fma.rn.f32 	%f444, %f378, %f380, %f364;
	fma.rn.f32 	%f445, %f378, %f381, %f365;
	fma.rn.f32 	%f446, %f378, %f382, %f366;
	fma.rn.f32 	%f447, %f378, %f383, %f367;
	fma.rn.f32 	%f448, %f378, %f384, %f368;
	fma.rn.f32 	%f449, %f378, %f385, %f369;
	fma.rn.f32 	%f450, %f378, %f386, %f370;
	ld.shared.v4.f32 	{%f451, %f452, %f453, %f454}, [%r54+1536];
	ld.shared.v4.f32 	{%f455, %f456, %f457, %f458}, [%r54+1552];
	ld.shared.v4.f32 	{%f459, %f460, %f461, %f462}, [%r56+1536];
	ld.shared.v4.f32 	{%f463, %f464, %f465, %f466}, [%r56+1552];
	bar.sync 	0;
	fma.rn.f32 	%f467, %f451, %f459, %f387;
	fma.rn.f32 	%f468, %f451, %f460, %f388;
	fma.rn.f32 	%f469, %f451, %f461, %f389;
	fma.rn.f32 	%f470, %f451, %f462, %f390;
	fma.rn.f32 	%f471, %f451, %f463, %f391;
	fma.rn.f32 	%f472, %f451, %f464, %f392;
	fma.rn.f32 	%f473, %f451, %f465, %f393;
	fma.rn.f32 	%f474, %f451, %f466, %f394;
	fma.rn.f32 	%f475, %f452, %f459, %f395;
	fma.rn.f32 	%f476, %f452, %f460, %f396;
	fma.rn.f32 	%f477, %f452, %f461, %f397;
	fma.rn.f32 	%f478, %f452, %f462, %f398;
	fma.rn.f32 	%f479, %f452, %f463, %f399;
	fma.rn.f32 	%f480, %f452, %f464, %f400;
	fma.rn.f32 	%f481, %f452, %f465, %f401;
	fma.rn.f32 	%f482, %f452, %f466, %f402;
	fma.rn.f32 	%f483, %f453, %f459, %f403;
	fma.rn.f32 	%f484, %f453, %f460, %f404;
	fma.rn.f32 	%f485, %f453, %f461, %f405;
	fma.rn.f32 	%f486, %f453, %f462, %f406;
	fma.rn.f32 	%f487, %f453, %f463, %f407;
	fma.rn.f32 	%f488, %f453, %f464, %f408;
	fma.rn.f32 	%f489, %f453, %f465, %f409;
	fma.rn.f32 	%f490, %f453, %f466, %f410;
	fma.rn.f32 	%f491, %f454, %f459, %f411;
	fma.rn.f32 	%f492, %f454, %f460, %f412;
	fma.rn.f32 	%f493, %f454, %f461, %f413;
	fma.rn.f32 	%f494, %f454, %f462, %f414;
	fma.rn.f32 	%f495, %f454, %f463, %f415;
	fma.rn.f32 	%f496, %f454, %f464, %f416;
	fma.rn.f32 	%f497, %f454, %f465, %f417;
	fma.rn.f32 	%f498, %f454, %f466, %f418;
	fma.rn.f32 	%f499, %f455, %f459, %f419;
	fma.rn.f32 	%f500, %f455, %f460, %f420;
	fma.rn.f32 	%f501, %f455, %f461, %f421;
	fma.rn.f32 	%f502, %f455, %f462, %f422;
	fma.rn.f32 	%f503, %f455, %f463, %f423;
	fma.rn.f32 	%f504, %f455, %f464, %f424;
	fma.rn.f32 	%f505, %f455, %f465, %f425;
	fma.rn.f32 	%f506, %f455, %f466, %f426;
	fma.rn.f32 	%f507, %f456, %f459, %f427;
	fma.rn.f32 	%f508, %f456, %f460, %f428;
	fma.rn.f32 	%f509, %f456, %f461, %f429;
	fma.rn.f32 	%f510, %f456, %f462, %f430;
	fma.rn.f32 	%f511, %f456, %f463, %f431;
	fma.rn.f32 	%f512, %f456, %f464, %f432;
	fma.rn.f32 	%f513, %f456, %f465, %f433;
	fma.rn.f32 	%f514, %f456, %f466, %f434;
	fma.rn.f32 	%f515, %f457, %f459, %f435;
	fma.rn.f32 	%f516, %f457, %f460, %f436;
	fma.rn.f32 	%f517, %f457, %f461, %f437;
	fma.rn.f32 	%f518, %f457, %f462, %f438;
	fma.rn.f32 	%f519, %f457, %f463, %f439;
	fma.rn.f32 	%f520, %f457, %f464, %f440;
	fma.rn.f32 	%f521, %f457, %f465, %f441;
	fma.rn.f32 	%f522, %f457, %f466, %f442;
	fma.rn.f32 	%f523, %f458, %f459, %f443;
	fma.rn.f32 	%f524, %f458, %f460, %f444;
	fma.rn.f32 	%f525, %f458, %f461, %f445;
	fma.rn.f32 	%f526, %f458, %f462, %f446;
	fma.rn.f32 	%f527, %f458, %f463, %f447;
	fma.rn.f32 	%f528, %f458, %f464, %f448;
	fma.rn.f32 	%f529, %f458, %f465, %f449;
	fma.rn.f32 	%f530, %f458, %f466, %f450;
	ld.shared.v4.f32 	{%f531, %f532, %f533, %f534}, [%r54+2048];
	ld.shared.v4.f32 	{%f535, %f536, %f537, %f538}, [%r54+2064];
	ld.shared.v4.f32 	{%f539, %f540, %f541, %f542}, [%r56+2048];
	ld.shared.v4.f32 	{%f543, %f544, %f545, %f546}, [%r56+2064];
	bar.sync 	0;
	fma.rn.f32 	%f547, %f531, %f539, %f467;
	fma.rn.f32 	%f548, %f531, %f540, %f468;
	fma.rn.f32 	%f549, %f531, %f541, %f469;
	fma.rn.f32 	%f550, %f531, %f542, %f470;
	fma.rn.f32 	%f551, %f531, %f543, %f471;
	fma.rn.f32 	%f552, %f531, %f544, %f472;
	fma.rn.f32 	%f553, %f531, %f545, %f473;
	fma.rn.f32 	%f554, %f531, %f546, %f474;
	fma.rn.f32 	%f555, %f532, %f539, %f475;
	fma.rn.f32 	%f556, %f532, %f540, %f476;
	fma.rn.f32 	%f557, %f532, %f541, %f477;
	fma.rn.f32 	%f558, %f532, %f542, %f478;
	fma.rn.f32 	%f559, %f532, %f543, %f479;
	fma.rn.f32 	%f560, %f532, %f544, %f480;
	fma.rn.f32 	%f561, %f532, %f545, %f481;
	fma.rn.f32 	%f562, %f532, %f546, %f482;
	fma.rn.f32 	%f563, %f533, %f539, %f483;
	fma.rn.f32 	%f564, %f533, %f540, %f484;
	fma.rn.f32 	%f565, %f533, %f541, %f485;
	fma.rn.f32 	%f566, %f533, %f542, %f486;
	fma.rn.f32 	%f567, %f533, %f543, %f487;
	fma.rn.f32 	%f568, %f533, %f544, %f488;
	fma.rn.f32 	%f569, %f533, %f545, %f489;
	fma.rn.f32 	%f570, %f533, %f546, %f490;
	fma.rn.f32 	%f571, %f534, %f539, %f491;
	fma.rn.f32 	%f572, %f534, %f540, %f492;
	fma.rn.f32 	%f573, %f534, %f541, %f493;
	fma.rn.f32 	%f574, %f534, %f542, %f494;
	fma.rn.f32 	%f575, %f534, %f543, %f495;
	fma.rn.f32 	%f576, %f534, %f544, %f496;
	fma.rn.f32 	%f577, %f534, %f545, %f497;
	fma.rn.f32 	%f578, %f534, %f546, %f498;
	fma.rn.f32 	%f579, %f535, %f539, %f499;
	fma.rn.f32 	%f580, %f535, %f540, %f500;
	fma.rn.f32 	%f581, %f535, %f541, %f501;
	fma.rn.f32 	%f582, %f535, %f542, %f502;
	fma.rn.f32 	%f583, %f535, %f543, %f503;
	fma.rn.f32 	%f584, %f535, %f544, %f504;
	fma.rn.f32 	%f585, %f535, %f545, %f505;
	fma.rn.f32 	%f586, %f535, %f546, %f506;
	fma.rn.f32 	%f587, %f536, %f539, %f507;
	fma.rn.f32 	%f588, %f536, %f540, %f508;
	fma.rn.f32 	%f589, %f536, %f541, %f509;
	fma.rn.f32 	%f590, %f536, %f542, %f510;
	fma.rn.f32 	%f591, %f536, %f543, %f511;
	fma.rn.f32 	%f592, %f536, %f544, %f512;
	fma.rn.f32 	%f593, %f536, %f545, %f513;
	fma.rn.f32 	%f594, %f536, %f546, %f514;
	fma.rn.f32 	%f595, %f537, %f539, %f515;
	fma.rn.f32 	%f596, %f537, %f540, %f516;
	fma.rn.f32 	%f597, %f537, %f541, %f517;
	fma.rn.f32 	%f598, %f537, %f542, %f518;
	fma.rn.f32 	%f599, %f537, %f543, %f519;
	fma.rn.f32 	%f600, %f537, %f544, %f520;
	fma.rn.f32 	%f601, %f537, %f545, %f521;
	fma.rn.f32 	%f602, %f537, %f546, %f522;
	fma.rn.f32 	%f603, %f538, %f539, %f523;
	fma.rn.f32 	%f604, %f538, %f540, %f524;
	fma.rn.f32 	%f605, %f538, %f541, %f525;
	fma.rn.f32 	%f606, %f538, %f542, %f526;
	fma.rn.f32 	%f607, %f538, %f543, %f527;
	fma.rn.f32 	%f608, %f538, %f544, %f528;
	fma.rn.f32 	%f609, %f538, %f545, %f529;
	fma.rn.f32 	%f610, %f538, %f546, %f530;
	ld.shared.v4.f32 	{%f611, %f612, %f613, %f614}, [%r54+2560];
	ld.shared.v4.f32 	{%f615, %f616, %f617, %f618}, [%r54+2576];
	ld.shared.v4.f32 	{%f619, %f620, %f621, %f622}, [%r56+2560];
	ld.shared.v4.f32 	{%f623, %f624, %f625, %f626}, [%r56+2576];
	bar.sync 	0;
	fma.rn.f32 	%f627, %f611, %f619, %f547;
	fma.rn.f32 	%f628, %f611, %f620, %f548;
	fma.rn.f32 	%f629, %f611, %f621, %f549;
	fma.rn.f32 	%f630, %f611, %f622, %f550;
	fma.rn.f32 	%f631, %f611, %f623, %f551;
	fma.rn.f32 	%f632, %f611, %f624, %f552;
	fma.rn.f32 	%f633, %f611, %f625, %f553;
	fma.rn.f32 	%f634, %f611, %f626, %f554;
	fma.rn.f32 	%f635, %f612, %f619, %f555;
	fma.rn.f32 	%f636, %f612, %f620, %f556;
	fma.rn.f32 	%f637, %f612, %f621, %f557;
	fma.rn.f32 	%f638, %f612, %f622, %f558;
	fma.rn.f32 	%f639, %f612, %f623, %f559;
	fma.rn.f32 	%f640, %f612, %f624, %f560;
	fma.rn.f32 	%f641, %f612, %f625, %f561;
	fma.rn.f32 	%f642, %f612, %f626, %f562;
	fma.rn.f32 	%f643, %f613, %f619, %f563;
	fma.rn.f32 	%f644, %f613, %f620, %f564;
	fma.rn.f32 	%f645, %f613, %f621, %f565;
	fma.rn.f32 	%f646, %f613, %f622, %f566;
	fma.rn.f32 	%f647, %f613, %f623, %f567;
	fma.rn.f32 	%f648, %f613, %f624, %f568;
	fma.rn.f32 	%f649, %f613, %f625, %f569;
	fma.rn.f32 	%f650, %f613, %f626, %f570;
	fma.rn.f32 	%f651, %f614, %f619, %f571;
	fma.rn.f32 	%f652, %f614, %f620, %f572;
	fma.rn.f32 	%f653, %f614, %f621, %f573;
	fma.rn.f32 	%f654, %f614, %f622, %f574;
	fma.rn.f32 	%f655, %f614, %f623, %f575;
	fma.rn.f32 	%f656, %f614, %f624, %f576;
	fma.rn.f32 	%f657, %f614, %f625, %f577;
	fma.rn.f32 	%f658, %f614, %f626, %f578;
	fma.rn.f32 	%f659, %f615, %f619, %f579;
	fma.rn.f32 	%f660, %f615, %f620, %f580;
	fma.rn.f32 	%f661, %f615, %f621, %f581;
	fma.rn.f32 	%f662, %f615, %f622, %f582;
	fma.rn.f32 	%f663, %f615, %f623, %f583;
	fma.rn.f32 	%f664, %f615, %f624, %f584;
	fma.rn.f32 	%f665, %f615, %f625, %f585;
	fma.rn.f32 	%f666, %f615, %f626, %f586;
	fma.rn.f32 	%f667, %f616, %f619, %f587;
	fma.rn.f32 	%f668, %f616, %f620, %f588;
	fma.rn.f32 	%f669, %f616, %f621, %f589;
	fma.rn.f32 	%f670, %f616, %f622, %f590;
	fma.rn.f32 	%f671, %f616, %f623, %f591;
	fma.rn.f32 	%f672, %f616, %f624, %f592;
	fma.rn.f32 	%f673, %f616, %f625, %f593;
	fma.rn.f32 	%f674, %f616, %f626, %f594;
	fma.rn.f32 	%f675, %f617, %f619, %f595;
	fma.rn.f32 	%f676, %f617, %f620, %f596;
	fma.rn.f32 	%f677, %f617, %f621, %f597;
	fma.rn.f32 	%f678, %f617, %f622, %f598;
	fma.rn.f32 	%f679, %f617, %f623, %f599;
	fma.rn.f32 	%f680, %f617, %f624, %f600;
	fma.rn.f32 	%f681, %f617, %f625, %f601;
	fma.rn.f32 	%f682, %f617, %f626, %f602;
	fma.rn.f32 	%f683, %f618, %f619, %f603;
	fma.rn.f32 	%f684, %f618, %f620, %f604;
	fma.rn.f32 	%f685, %f618, %f621, %f605;
	fma.rn.f32 	%f686, %f618, %f622, %f606;
	fma.rn.f32 	%f687, %f618, %f623, %f607;
	fma.rn.f32 	%f688, %f618, %f624, %f608;
	fma.rn.f32 	%f689, %f618, %f625, %f609;
	fma.rn.f32 	%f690, %f618, %f626, %f610;
	ld.shared.v4.f32 	{%f691, %f692, %f693, %f694}, [%r54+3072];
	ld.shared.v4.f32 	{%f695, %f696, %f697, %f698}, [%r54+3088];
	ld.shared.v4.f32 	{%f699, %f700, %f701, %f702}, [%r56+3072];
	ld.shared.v4.f32 	{%f703, %f704, %f705, %f706}, [%r56+3088];
	bar.sync 	0;
	fma.rn.f32 	%f707, %f691, %f699, %f627;
	fma.rn.f32 	%f708, %f691, %f700, %f628;
	fma.rn.f32 	%f709, %f691, %f701, %f629;
	fma.rn.f32 	%f710, %f691, %f702, %f630;
	fma.rn.f32 	%f711, %f691, %f703, %f631;
	fma.rn.f32 	%f712, %f691, %f704, %f632;
	fma.rn.f32 	%f713, %f691, %f705, %f633;
	fma.rn.f32 	%f714, %f691, %f706, %f634;
	fma.rn.f32 	%f715, %f692, %f699, %f635;
	fma.rn.f32 	%f716, %f692, %f700, %f636;
	fma.rn.f32 	%f717, %f692, %f701, %f637;
	fma.rn.f32 	%f718, %f692, %f702, %f638;
	fma.rn.f32 	%f719, %f692, %f703, %f639;
	fma.rn.f32 	%f720, %f692, %f704, %f640;
	fma.rn.f32 	%f721, %f692, %f705, %f641;
	fma.rn.f32 	%f722, %f692, %f706, %f642;
	fma.rn.f32 	%f723, %f693, %f699, %f643;
	fma.rn.f32 	%f724, %f693, %f700, %f644;
	fma.rn.f32 	%f725, %f693, %f701, %f645;
	fma.rn.f32 	%f726, %f693, %f702, %f646;
	fma.rn.f32 	%f727, %f693, %f703, %f647;
	fma.rn.f32 	%f728, %f693, %f704, %f648;
	fma.rn.f32 	%f729, %f693, %f705, %f649;
	fma.rn.f32 	%f730, %f693, %f706, %f650;
	fma.rn.f32 	%f731, %f694, %f699, %f651;
	fma.rn.f32 	%f732, %f694, %f700, %f652;
	fma.rn.f32 	%f733, %f694, %f701, %f653;
	fma.rn.f32 	%f734, %f694, %f702, %f654;
	fma.rn.f32 	%f735, %f694, %f703, %f655;
	fma.rn.f32 	%f736, %f694, %f704, %f656;
	fma.rn.f32 	%f737, %f694, %f705, %f657;
	fma.rn.f32 	%f738, %f694, %f706, %f658;
	fma.rn.f32 	%f739, %f695, %f699, %f659;
	fma.rn.f32 	%f740, %f695, %f700, %f660;
	fma.rn.f32 	%f741, %f695, %f701, %f661;
	fma.rn.f32 	%f742, %f695, %f702, %f662;
	fma.rn.f32 	%f743, %f695, %f703, %f663;
	fma.rn.f32 	%f744, %f695, %f704, %f664;
	fma.rn.f32 	%f745, %f695, %f705, %f665;
	fma.rn.f32 	%f746, %f695, %f706, %f666;
	fma.rn.f32 	%f747, %f696, %f699, %f667;
	fma.rn.f32 	%f748, %f696, %f700, %f668;
	fma.rn.f32 	%f749, %f696, %f701, %f669;
	fma.rn.f32 	%f750, %f696, %f702, %f670;
	fma.rn.f32 	%f751, %f696, %f703, %f671;
	fma.rn.f32 	%f752, %f696, %f704, %f672;
	fma.rn.f32 	%f753, %f696, %f705, %f673;
	fma.rn.f32 	%f754, %f696, %f706, %f674;
	fma.rn.f32 	%f755, %f697, %f699, %f675;
	fma.rn.f32 	%f756, %f697, %f700, %f676;
	fma.rn.f32 	%f757, %f697, %f701, %f677;
	fma.rn.f32 	%f758, %f697, %f702, %f678;
	fma.rn.f32 	%f759, %f697, %f703, %f679;
	fma.rn.f32 	%f760, %f697, %f704, %f680;
	fma.rn.f32 	%f761, %f697, %f705, %f681;
	fma.rn.f32 	%f762, %f697, %f706, %f682;
	fma.rn.f32 	%f763, %f698, %f699, %f683;
	fma.rn.f32 	%f764, %f698, %f700, %f684;
	fma.rn.f32 	%f765, %f698, %f701, %f685;
	fma.rn.f32 	%f766, %f698, %f702, %f686;
	fma.rn.f32 	%f767, %f698, %f703, %f687;
	fma.rn.f32 	%f768, %f698, %f704, %f688;
	fma.rn.f32 	%f769, %f698, %f705, %f689;
	fma.rn.f32 	%f770, %f698, %f706, %f690;
	ld.shared.v4.f32 	{%f771, %f772, %f773, %f774}, [%r54+3584];
	ld.shared.v4.f32 	{%f775, %f776, %f777, %f778}, [%r54+3600];
	ld.shared.v4.f32 	{%f779, %f780, %f781, %f782}, [%r56+3584];
	ld.shared.v4.f32 	{%f783, %f784, %f785, %f786}, [%r56+3600];
	bar.sync 	0;
	fma.rn.f32 	%f787, %f771, %f779, %f707;
	fma.rn.f32 	%f788, %f771, %f780, %f708;
	fma.rn.f32 	%f789, %f771, %f781, %f709;
	fma.rn.f32 	%f790, %f771, %f782, %f710;
	fma.rn.f32 	%f791, %f771, %f783, %f711;
	fma.rn.f32 	%f792, %f771, %f784, %f712;
	fma.rn.f32 	%f793, %f771, %f785, %f713;
	fma.rn.f32 	%f794, %f771, %f786, %f714;
	fma.rn.f32 	%f795, %f772, %f779, %f715;
	fma.rn.f32 	%f796, %f772, %f780, %f716;
	fma.rn.f32 	%f797, %f772, %f781, %f717;
	fma.rn.f32 	%f798, %f772, %f782, %f718;
	fma.rn.f32 	%f799, %f772, %f783, %f719;
	fma.rn.f32 	%f800, %f772, %f784, %f720;
	fma.rn.f32 	%f801, %f772, %f785, %f721;
	fma.rn.f32 	%f802, %f772, %f786, %f722;
	fma.rn.f32 	%f803, %f773, %f779, %f723;
	fma.rn.f32 	%f804, %f773, %f780, %f724;
	fma.rn.f32 	%f805, %f773, %f781, %f725;
	fma.rn.f32 	%f806, %f773, %f782, %f726;
	fma.rn.f32 	%f807, %f773, %f783, %f727;
	fma.rn.f32 	%f808, %f773, %f784, %f728;
	fma.rn.f32 	%f809, %f773, %f785, %f729;
	fma.rn.f32 	%f810, %f773, %f786, %f730;
	fma.rn.f32 	%f811, %f774, %f779, %f731;
	fma.rn.f32 	%f812, %f774, %f780, %f732;
	fma.rn.f32 	%f813, %f774, %f781, %f733;
	fma.rn.f32 	%f814, %f774, %f782, %f734;
	fma.rn.f32 	%f815, %f774, %f783, %f735;
	fma.rn.f32 	%f816, %f774, %f784, %f736;
	fma.rn.f32 	%f817, %f774, %f785, %f737;
	fma.rn.f32 	%f818, %f774, %f786, %f738;
	fma.rn.f32 	%f819, %f775, %f779, %f739;
	fma.rn.f32 	%f820, %f775, %f780, %f740;
	fma.rn.f32 	%f821, %f775, %f781, %f741;
	fma.rn.f32 	%f822, %f775, %f782, %f742;
	fma.rn.f32 	%f823, %f775, %f783, %f743;
	fma.rn.f32 	%f824, %f775, %f784, %f744;
	fma.rn.f32 	%f825, %f775, %f785, %f745;
	fma.rn.f32 	%f826, %f775, %f786, %f746;
	fma.rn.f32 	%f827, %f776, %f779, %f747;
	fma.rn.f32 	%f828, %f776, %f780, %f748;
	fma.rn.f32 	%f829, %f776, %f781, %f749;
	fma.rn.f32 	%f830, %f776, %f782, %f750;
	fma.rn.f32 	%f831, %f776, %f783, %f751;
	fma.rn.f32 	%f832, %f776, %f784, %f752;
	fma.rn.f32 	%f833, %f776, %f785, %f753;
	fma.rn.f32 	%f834, %f776, %f786, %f754;
	fma.rn.f32 	%f835, %f777, %f779, %f755;
	fma.rn.f32 	%f836, %f777, %f780, %f756;
	fma.rn.f32 	%f837, %f777, %f781, %f757;
	fma.rn.f32 	%f838, %f777, %f782, %f758;
	fma.rn.f32 	%f839, %f777, %f783, %f759;
	fma.rn.f32 	%f840, %f777, %f784, %f760;
	fma.rn.f32 	%f841, %f777, %f785, %f761;
	fma.rn.f32 	%f842, %f777, %f786, %f762;
	fma.rn.f32 	%f843, %f778, %f779, %f763;
	fma.rn.f32 	%f844, %f778, %f780, %f764;
	fma.rn.f32 	%f845, %f778, %f781, %f765;
	fma.rn.f32 	%f846, %f778, %f782, %f766;
	fma.rn.f32 	%f847, %f778, %f783, %f767;
	fma.rn.f32 	%f848, %f778, %f784, %f768;
	fma.rn.f32 	%f849, %f778, %f785, %f769;
	fma.rn.f32 	%f850, %f778, %f786, %f770;
	ld.shared.v4.f32 	{%f851, %f852, %f853, %f854}, [%r54+4096];
	ld.shared.v4.f32 	{%f855, %f856, %f857, %f858}, [%r54+4112];
	ld.shared.v4.f32 	{%f859, %f860, %f861, %f862}, [%r56+4096];
	ld.shared.v4.f32 	{%f863, %f864, %f865, %f866}, [%r56+4112];
	bar.sync 	0;
	fma.rn.f32 	%f867, %f851, %f859, %f787;
	fma.rn.f32 	%f868, %f851, %f860, %f788;
	fma.rn.f32 	%f869, %f851, %f861, %f789;
	fma.rn.f32 	%f870, %f851, %f862, %f790;
	fma.rn.f32 	%f871, %f851, %f863, %f791;
	fma.rn.f32 	%f872, %f851, %f864, %f792;
	fma.rn.f32 	%f873, %f851, %f865, %f793;
	fma.rn.f32 	%f874, %f851, %f866, %f794;
	fma.rn.f32 	%f875, %f852, %f859, %f795;
	fma.rn.f32 	%f876, %f852, %f860, %f796;
	fma.rn.f32 	%f877, %f852, %f861, %f797;
	fma.rn.f32 	%f878, %f852, %f862, %f798;
	fma.rn.f32 	%f879, %f852, %f863, %f799;
	fma.rn.f32 	%f880, %f852, %f864, %f800;
	fma.rn.f32 	%f881, %f852, %f865, %f801;
	fma.rn.f32 	%f882, %f852, %f866, %f802;
	fma.rn.f32 	%f883, %f853, %f859, %f803;
	fma.rn.f32 	%f884, %f853, %f860, %f804;
	fma.rn.f32 	%f885, %f853, %f861, %f805;
	fma.rn.f32 	%f886, %f853, %f862, %f806;
	fma.rn.f32 	%f887, %f853, %f863, %f807;
	fma.rn.f32 	%f888, %f853, %f864, %f808;
	fma.rn.f32 	%f889, %f853, %f865, %f809;
	fma.rn.f32 	%f890, %f853, %f866, %f810;
	fma.rn.f32 	%f891, %f854, %f859, %f811;
	fma.rn.f32 	%f892, %f854, %f860, %f812;
	fma.rn.f32 	%f893, %f854, %f861, %f813;
	fma.rn.f32 	%f894, %f854, %f862, %f814;
	fma.rn.f32 	%f895, %f854, %f863, %f815;
	fma.rn.f32 	%f896, %f854, %f864, %f816;
	fma.rn.f32 	%f897, %f854, %f865, %f817;
	fma.rn.f32 	%f898, %f854, %f866, %f818;
	fma.rn.f32 	%f899, %f855, %f859, %f819;
	fma.rn.f32 	%f900, %f855, %f860, %f820;
	fma.rn.f32 	%f901, %f855, %f861, %f821;
	fma.rn.f32 	%f902, %f855, %f862, %f822;
	fma.rn.f32 	%f903, %f855, %f863, %f823;
	fma.rn.f32 	%f904, %f855, %f864, %f824;
	fma.rn.f32 	%f905, %f855, %f865, %f825;
	fma.rn.f32 	%f906, %f855, %f866, %f826;
	fma.rn.f32 	%f907, %f856, %f859, %f827;
	fma.rn.f32 	%f908, %f856, %f860, %f828;
	fma.rn.f32 	%f909, %f856, %f861, %f829;
	fma.rn.f32 	%f910, %f856, %f862, %f830;
	fma.rn.f32 	%f911, %f856, %f863, %f831;
	fma.rn.f32 	%f912, %f856, %f864, %f832;
	fma.rn.f32 	%f913, %f856, %f865, %f833;
	fma.rn.f32 	%f914, %f856, %f866, %f834;
	fma.rn.f32 	%f915, %f857, %f859, %f835;
	fma.rn.f32 	%f916, %f857, %f860, %f836;
	fma.rn.f32 	%f917, %f857, %f861, %f837;
	fma.rn.f32 	%f918, %f857, %f862, %f838;
	fma.rn.f32 	%f919, %f857, %f863, %f839;
	fma.rn.f32 	%f920, %f857, %f864, %f840;
	fma.rn.f32 	%f921, %f857, %f865, %f841;
	fma.rn.f32 	%f922, %f857, %f866, %f842;
	fma.rn.f32 	%f923, %f858, %f859, %f843;
	fma.rn.f32 	%f924, %f858, %f860, %f844;
	fma.rn.f32 	%f925, %f858, %f861, %f845;
	fma.rn.f32 	%f926, %f858, %f862, %f846;
	fma.rn.f32 	%f927, %f858, %f863, %f847;
	fma.rn.f32 	%f928, %f858, %f864, %f848;
	fma.rn.f32 	%f929, %f858, %f865, %f849;
	fma.rn.f32 	%f930, %f858, %f866, %f850;
	ld.shared.v4.f32 	{%f931, %f932, %f933, %f934}, [%r54+4608];
	ld.shared.v4.f32 	{%f935, %f936, %f937, %f938}, [%r54+4624];
	ld.shared.v4.f32 	{%f939, %f940, %f941, %f942}, [%r56+4608];
	ld.shared.v4.f32 	{%f943, %f944, %f945, %f946}, [%r56+4624];
	bar.sync 	0;
	fma.rn.f32 	%f947, %f931, %f939, %f867;
	fma.rn.f32 	%f948, %f931, %f940, %f868;
	fma.rn.f32 	%f949, %f931, %f941, %f869;
	fma.rn.f32 	%f950, %f931, %f942, %f870;
	fma.rn.f32 	%f951, %f931, %f943, %f871;
	fma.rn.f32 	%f952, %f931, %f944, %f872;
	fma.rn.f32 	%f953, %f931, %f945, %f873;
	fma.rn.f32 	%f954, %f931, %f946, %f874;
	fma.rn.f32 	%f955, %f932, %f939, %f875;
	fma.rn.f32 	%f956, %f932, %f940, %f876;
	fma.rn.f32 	%f957, %f932, %f941, %f877;
	fma.rn.f32 	%f958, %f932, %f942, %f878;
	fma.rn.f32 	%f959, %f932, %f943, %f879;
	fma.rn.f32 	%f960, %f932, %f944, %f880;
	fma.rn.f32 	%f961, %f932, %f945, %f881;
	fma.rn.f32 	%f962, %f932, %f946, %f882;
	fma.rn.f32 	%f963, %f933, %f939, %f883;
	fma.rn.f32 	%f964, %f933, %f940, %f884;
	fma.rn.f32 	%f965, %f933, %f941, %f885;
	fma.rn.f32 	%f966, %f933, %f942, %f886;
	fma.rn.f32 	%f967, %f933, %f943, %f887;
	fma.rn.f32 	%f968, %f933, %f944, %f888;
	fma.rn.f32 	%f969, %f933, %f945, %f889;
	fma.rn.f32 	%f970, %f933, %f946, %f890;
	fma.rn.f32 	%f971, %f934, %f939, %f891;
	fma.rn.f32 	%f972, %f934, %f940, %f892;
	fma.rn.f32 	%f973, %f934, %f941, %f893;
	fma.rn.f32 	%f974, %f934, %f942, %f894;
	fma.rn.f32 	%f975, %f934, %f943, %f895;
	fma.rn.f32 	%f976, %f934, %f944, %f896;
	fma.rn.f32 	%f977, %f934, %f945, %f897;
	fma.rn.f32 	%f978, %f934, %f946, %f898;
	fma.rn.f32 	%f979, %f935, %f939, %f899;
	fma.rn.f32 	%f980, %f935, %f940, %f900;
	fma.rn.f32 	%f981, %f935, %f941, %f901;
	fma.rn.f32 	%f982, %f935, %f942, %f902;
	fma.rn.f32 	%f983, %f935, %f943, %f903;
	fma.rn.f32 	%f984, %f935, %f944, %f904;
	fma.rn.f32 	%f985, %f935, %f945, %f905;
	fma.rn.f32 	%f986, %f935, %f946, %f906;
	fma.rn.f32 	%f987, %f936, %f939, %f907;
	fma.rn.f32 	%f988, %f936, %f940, %f908;
	fma.rn.f32 	%f989, %f936, %f941, %f909;
	fma.rn.f32 	%f990, %f936, %f942, %f910;
	fma.rn.f32 	%f991, %f936, %f943, %f911;
	fma.rn.f32 	%f992, %f936, %f944, %f912;
	fma.rn.f32 	%f993, %f936, %f945, %f913;
	fma.rn.f32 	%f994, %f936, %f946, %f914;
	fma.rn.f32 	%f995, %f937, %f939, %f915;
	fma.rn.f32 	%f996, %f937, %f940, %f916;
	fma.rn.f32 	%f997, %f937, %f941, %f917;
	fma.rn.f32 	%f998, %f937, %f942, %f918;
	fma.rn.f32 	%f999, %f937, %f943, %f919;
	fma.rn.f32 	%f1000, %f937, %f944, %f920;
	fma.rn.f32 	%f1001, %f937, %f945, %f921;
	fma.rn.f32 	%f1002, %f937, %f946, %f922;
	fma.rn.f32 	%f1003, %f938, %f939, %f923;
	fma.rn.f32 	%f1004, %f938, %f940, %f924;
	fma.rn.f32 	%f1005, %f938, %f941, %f925;
	fma.rn.f32 	%f1006, %f938, %f942, %f926;
	fma.rn.f32 	%f1007, %f938, %f943, %f927;
	fma.rn.f32 	%f1008, %f938, %f944, %f928;
	fma.rn.f32 	%f1009, %f938, %f945, %f929;
	fma.rn.f32 	%f1010, %f938, %f946, %f930;
	ld.shared.v4.f32 	{%f1011, %f1012, %f1013, %f1014}, [%r54+5120];
	ld.shared.v4.f32 	{%f1015, %f1016, %f1017, %f1018}, [%r54+5136];
	ld.shared.v4.f32 	{%f1019, %f1020, %f1021, %f1022}, [%r56+5120];
	ld.shared.v4.f32 	{%f1023, %f1024, %f1025, %f1026}, [%r56+5136];
	bar.sync 	0;
	fma.rn.f32 	%f1027, %f1011, %f1019, %f947;
	fma.rn.f32 	%f1028, %f1011, %f1020, %f948;
	fma.rn.f32 	%f1029, %f1011, %f1021, %f949;
	fma.rn.f32 	%f1030, %f1011, %f1022, %f950;
	fma.rn.f32 	%f1031, %f1011, %f1023, %f951;
	fma.rn.f32 	%f1032, %f1011, %f1024, %f952;
	fma.rn.f32 	%f1033, %f1011, %f1025, %f953;
	fma.rn.f32 	%f1034, %f1011, %f1026, %f954;
	fma.rn.f32 	%f1035, %f1012, %f1019, %f955;
	fma.rn.f32 	%f1036, %f1012, %f1020, %f956;
	fma.rn.f32 	%f1037, %f1012, %f1021, %f957;
	fma.rn.f32 	%f1038, %f1012, %f1022, %f958;
	fma.rn.f32 	%f1039, %f1012, %f1023, %f959;
	fma.rn.f32 	%f1040, %f1012, %f1024, %f960;
	fma.rn.f32 	%f1041, %f1012, %f1025, %f961;
	fma.rn.f32 	%f1042, %f1012, %f1026, %f962;
	fma.rn.f32 	%f1043, %f1013, %f1019, %f963;
	fma.rn.f32 	%f1044, %f1013, %f1020, %f964;
	fma.rn.f32 	%f1045, %f1013, %f1021, %f965;
	fma.rn.f32 	%f1046, %f1013, %f1022, %f966;
	fma.rn.f32 	%f1047, %f1013, %f1023, %f967;
	fma.rn.f32 	%f1048, %f1013, %f1024, %f968;
	fma.rn.f32 	%f1049, %f1013, %f1025, %f969;
	fma.rn.f32 	%f1050, %f1013, %f1026, %f970;
	fma.rn.f32 	%f1051, %f1014, %f1019, %f971;
	fma.rn.f32 	%f1052, %f1014, %f1020, %f972;
	fma.rn.f32 	%f1053, %f1014, %f1021, %f973;
	fma.rn.f32 	%f1054, %f1014, %f1022, %f974;
	fma.rn.f32 	%f1055, %f1014, %f1023, %f975;
	fma.rn.f32 	%f1056, %f1014, %f1024, %f976;
	fma.rn.f32 	%f1057, %f1014, %f1025, %f977;
	fma.rn.f32 	%f1058, %f1014, %f1026, %f978;
	fma.rn.f32 	%f1059, %f1015, %f1019, %f979;
	fma.rn.f32 	%f1060, %f1015, %f1020, %f980;
	fma.rn.f32 	%f1061, %f1015, %f1021, %f981;
	fma.rn.f32 	%f1062, %f1015, %f1022, %f982;
	fma.rn.f32 	%f1063, %f1015, %f1023, %f983;
	fma.rn.f32 	%f1064, %f1015, %f1024, %f984;
	fma.rn.f32 	%f1065, %f1015, %f1025, %f985;
	fma.rn.f32 	%f1066, %f1015, %f1026, %f986;
	fma.rn.f32 	%f1067, %f1016, %f1019, %f987;
	fma.rn.f32 	%f1068, %f1016, %f1020, %f988;
	fma.rn.f32 	%f1069, %f1016, %f1021, %f989;
	fma.rn.f32 	%f1070, %f1016, %f1022, %f990;
	fma.rn.f32 	%f1071, %f1016, %f1023, %f991;
	fma.rn.f32 	%f1072, %f1016, %f1024, %f992;
	fma.rn.f32 	%f1073, %f1016, %f1025, %f993;
	fma.rn.f32 	%f1074, %f1016, %f1026, %f994;
	fma.rn.f32 	%f1075, %f1017, %f1019, %f995;
	fma.rn.f32 	%f1076, %f1017, %f1020, %f996;
	fma.rn.f32 	%f1077, %f1017, %f1021, %f997;
	fma.rn.f32 	%f1078, %f1017, %f1022, %f998;
	fma.rn.f32 	%f1079, %f1017, %f1023, %f999;
	fma.rn.f32 	%f1080, %f1017, %f1024, %f1000;
	fma.rn.f32 	%f1081, %f1017, %f1025, %f1001;
	fma.rn.f32 	%f1082, %f1017, %f1026, %f1002;
	fma.rn.f32 	%f1083, %f1018, %f1019, %f1003;
	fma.rn.f32 	%f1084, %f1018, %f1020, %f1004;
	fma.rn.f32 	%f1085, %f1018, %f1021, %f1005;
	fma.rn.f32 	%f1086, %f1018, %f1022, %f1006;
	fma.rn.f32 	%f1087, %f1018, %f1023, %f1007;
	fma.rn.f32 	%f1088, %f1018, %f1024, %f1008;
	fma.rn.f32 	%f1089, %f1018, %f1025, %f1009;
	fma.rn.f32 	%f1090, %f1018, %f1026, %f1010;
	ld.shared.v4.f32 	{%f1091, %f1092, %f1093, %f1094}, [%r54+5632];
	ld.shared.v4.f32 	{%f1095, %f1096, %f1097, %f1098}, [%r54+5648];
	ld.shared.v4.f32 	{%f1099, %f1100, %f1101, %f1102}, [%r56+5632];
	ld.shared.v4.f32 	{%f1103, %f1104, %f1105, %f1106}, [%r56+5648];
	bar.sync 	0;
	fma.rn.f32 	%f1107, %f1091, %f1099, %f1027;
	fma.rn.f32 	%f1108, %f1091, %f1100, %f1028;
	fma.rn.f32 	%f1109, %f1091, %f1101, %f1029;
	fma.rn.f32 	%f1110, %f1091, %f1102, %f1030;
	fma.rn.f32 	%f1111, %f1091, %f1103, %f1031;
	fma.rn.f32 	%f1112, %f1091, %f1104, %f1032;
	fma.rn.f32 	%f1113, %f1091, %f1105, %f1033;
	fma.rn.f32 	%f1114, %f1091, %f1106, %f1034;
	fma.rn.f32 	%f1115, %f1092, %f1099, %f1035;
	fma.rn.f32 	%f1116, %f1092, %f1100, %f1036;
	fma.rn.f32 	%f1117, %f1092, %f1101, %f1037;
	fma.rn.f32 	%f1118, %f1092, %f1102, %f1038;
	fma.rn.f32 	%f1119, %f1092, %f1103, %f1039;
	fma.rn.f32 	%f1120, %f1092, %f1104, %f1040;
	fma.rn.f32 	%f1121, %f1092, %f1105, %f1041;
	fma.rn.f32 	%f1122, %f1092, %f1106, %f1042;
	fma.rn.f32 	%f1123, %f1093, %f1099, %f1043;
	fma.rn.f32 	%f1124, %f1093, %f1100, %f1044;
	fma.rn.f32 	%f1125, %f1093, %f1101, %f1045;
	fma.rn.f32 	%f1126, %f1093, %f1102, %f1046;
	fma.rn.f32 	%f1127, %f1093, %f1103, %f1047;
	fma.rn.f32 	%f1128, %f1093, %f1104, %f1048;
	fma.rn.f32 	%f1129, %f1093, %f1105, %f1049;
	fma.rn.f32 	%f1130, %f1093, %f1106, %f1050;
	fma.rn.f32 	%f1131, %f1094, %f1099, %f1051;
	fma.rn.f32 	%f1132, %f1094, %f1100, %f1052;
	fma.rn.f32 	%f1133, %f1094, %f1101, %f1053;
	fma.rn.f32 	%f1134, %f1094, %f1102, %f1054;
	fma.rn.f32 	%f1135, %f1094, %f1103, %f1055;
	fma.rn.f32 	%f1136, %f1094, %f1104, %f1056;
	fma.rn.f32 	%f1137, %f1094, %f1105, %f1057;
	fma.rn.f32 	%f1138, %f1094, %f1106, %f1058;
	fma.rn.f32 	%f1139, %f1095, %f1099, %f1059;
	fma.rn.f32 	%f1140, %f1095, %f1100, %f1060;
	fma.rn.f32 	%f1141, %f1095, %f1101, %f1061;
	fma.rn.f32 	%f1142, %f1095, %f1102, %f1062;
	fma.rn.f32 	%f1143, %f1095, %f1103, %f1063;
	fma.rn.f32 	%f1144, %f1095, %f1104, %f1064;
	fma.rn.f32 	%f1145, %f1095, %f1105, %f1065;
	fma.rn.f32 	%f1146, %f1095, %f1106, %f1066;
	fma.rn.f32 	%f1147, %f1096, %f1099, %f1067;
	fma.rn.f32 	%f1148, %f1096, %f1100, %f1068;
	fma.rn.f32 	%f1149, %f1096, %f1101, %f1069;
	fma.rn.f32 	%f1150, %f1096, %f1102, %f1070;
	fma.rn.f32 	%f1151, %f1096, %f1103, %f1071;
	fma.rn.f32 	%f1152, %f1096, %f1104, %f1072;
	fma.rn.f32 	%f1153, %f1096, %f1105, %f1073;
	fma.rn.f32 	%f1154, %f1096, %f1106, %f1074;
	fma.rn.f32 	%f1155, %f1097, %f1099, %f1075;
	fma.rn.f32 	%f1156, %f1097, %f1100, %f1076;
	fma.rn.f32 	%f1157, %f1097, %f1101, %f1077;
	fma.rn.f32 	%f1158, %f1097, %f1102, %f1078;
	fma.rn.f32 	%f1159, %f1097, %f1103, %f1079;
	fma.rn.f32 	%f1160, %f1097, %f1104, %f1080;
	fma.rn.f32 	%f1161, %f1097, %f1105, %f1081;
	fma.rn.f32 	%f1162, %f1097, %f1106, %f1082;
	fma.rn.f32 	%f1163, %f1098, %f1099, %f1083;
	fma.rn.f32 	%f1164, %f1098, %f1100, %f1084;
	fma.rn.f32 	%f1165, %f1098, %f1101, %f1085;
	fma.rn.f32 	%f1166, %f1098, %f1102, %f1086;
	fma.rn.f32 	%f1167, %f1098, %f1103, %f1087;
	fma.rn.f32 	%f1168, %f1098, %f1104, %f1088;
	fma.rn.f32 	%f1169, %f1098, %f1105, %f1089;
	fma.rn.f32 	%f1170, %f1098, %f1106, %f1090;
	ld.shared.v4.f32 	{%f1171, %f1172, %f1173, %f1174}, [%r54+6144];
	ld.shared.v4.f32 	{%f1175, %f1176, %f1177, %f1178}, [%r54+6160];
	ld.shared.v4.f32 	{%f1179, %f1180, %f1181, %f1182}, [%r56+6144];
	ld.shared.v4.f32 	{%f1183, %f1184, %f1185, %f1186}, [%r56+6160];
	bar.sync 	0;
	fma.rn.f32 	%f1187, %f1171, %f1179, %f1107;
	fma.rn.f32 	%f1188, %f1171, %f1180, %f1108;
	fma.rn.f32 	%f1189, %f1171, %f1181, %f1109;
	fma.rn.f32 	%f1190, %f1171, %f1182, %f1110;
	fma.rn.f32 	%f1191, %f1171, %f1183, %f1111;
	fma.rn.f32 	%f1192, %f1171, %f1184, %f1112;
	fma.rn.f32 	%f1193, %f1171, %f1185, %f1113;
	fma.rn.f32 	%f1194, %f1171, %f1186, %f1114;
	fma.rn.f32 	%f1195, %f1172, %f1179, %f1115;
	fma.rn.f32 	%f1196, %f1172, %f1180, %f1116;
	fma.rn.f32 	%f1197, %f1172, %f1181, %f1117;
	fma.rn.f32 	%f1198, %f1172, %f1182, %f1118;
	fma.rn.f32 	%f1199, %f1172, %f1183, %f1119;
	fma.rn.f32 	%f1200, %f1172, %f1184, %f1120;
	fma.rn.f32 	%f1201, %f1172, %f1185, %f1121;
	fma.rn.f32 	%f1202, %f1172, %f1186, %f1122;
	fma.rn.f32 	%f1203, %f1173, %f1179, %f1123;
	fma.rn.f32 	%f1204, %f1173, %f1180, %f1124;
	fma.rn.f32 	%f1205, %f1173, %f1181, %f1125;
	fma.rn.f32 	%f1206, %f1173, %f1182, %f1126;
	fma.rn.f32 	%f1207, %f1173, %f1183, %f1127;
	fma.rn.f32 	%f1208, %f1173, %f1184, %f1128;
	fma.rn.f32 	%f1209, %f1173, %f1185, %f1129;
	fma.rn.f32 	%f1210, %f1173, %f1186, %f1130;
	fma.rn.f32 	%f1211, %f1174, %f1179, %f1131;
	fma.rn.f32 	%f1212, %f1174, %f1180, %f1132;
	fma.rn.f32 	%f1213, %f1174, %f1181, %f1133;
	fma.rn.f32 	%f1214, %f1174, %f1182, %f1134;
	fma.rn.f32 	%f1215, %f1174, %f1183, %f1135;
	fma.rn.f32 	%f1216, %f1174, %f1184, %f1136;
	fma.rn.f32 	%f1217, %f1174, %f1185, %f1137;
	fma.rn.f32 	%f1218, %f1174, %f1186, %f1138;
	fma.rn.f32 	%f1219, %f1175, %f1179, %f1139;
	fma.rn.f32 	%f1220, %f1175, %f1180, %f1140;
	fma.rn.f32 	%f1221, %f1175, %f1181, %f1141;
	fma.rn.f32 	%f1222, %f1175, %f1182, %f1142;
	fma.rn.f32 	%f1223, %f1175, %f1183, %f1143;
	fma.rn.f32 	%f1224, %f1175, %f1184, %f1144;
	fma.rn.f32 	%f1225, %f1175, %f1185, %f1145;
	fma.rn.f32 	%f1226, %f1175, %f1186, %f1146;
	fma.rn.f32 	%f1227, %f1176, %f1179, %f1147;
	fma.rn.f32 	%f1228, %f1176, %f1180, %f1148;
	fma.rn.f32 	%f1229, %f1176, %f1181, %f1149;
	fma.rn.f32 	%f1230, %f1176, %f1182, %f1150;
	fma.rn.f32 	%f1231, %f1176, %f1183, %f1151;
	fma.rn.f32 	%f1232, %f1176, %f1184, %f1152;
	fma.rn.f32 	%f1233, %f1176, %f1185, %f1153;
	fma.rn.f32 	%f1234, %f1176, %f1186, %f1154;
	fma.rn.f32 	%f1235, %f1177, %f1179, %f1155;
	fma.rn.f32 	%f1236, %f1177, %f1180, %f1156;
	fma.rn.f32 	%f1237, %f1177, %f1181, %f1157;
	fma.rn.f32 	%f1238, %f1177, %f1182, %f1158;
	fma.rn.f32 	%f1239, %f1177, %f1183, %f1159;
	fma.rn.f32 	%f1240, %f1177, %f1184, %f1160;
	fma.rn.f32 	%f1241, %f1177, %f1185, %f1161;
	fma.rn.f32 	%f1242, %f1177, %f1186, %f1162;
	fma.rn.f32 	%f1243, %f1178, %f1179, %f1163;
	fma.rn.f32 	%f1244, %f1178, %f1180, %f1164;
	fma.rn.f32 	%f1245, %f1178, %f1181, %f1165;
	fma.rn.f32 	%f1246, %f1178, %f1182, %f1166;
	fma.rn.f32 	%f1247, %f1178, %f1183, %f1167;
	fma.rn.f32 	%f1248, %f1178, %f1184, %f1168;
	fma.rn.f32 	%f1249, %f1178, %f1185, %f1169;
	fma.rn.f32 	%f1250, %f1178, %f1186, %f1170;
	ld.shared.v4.f32 	{%f1251, %f1252, %f1253, %f1254}, [%r54+6656];
	ld.shared.v4.f32 	{%f1255, %f1256, %f1257, %f1258}, [%r54+6672];
	ld.shared.v4.f32 	{%f1259, %f1260, %f1261, %f1262}, [%r56+6656];
	ld.shared.v4.f32 	{%f1263, %f1264, %f1265, %f1266}, [%r56+6672];
	bar.sync 	0;
	fma.rn.f32 	%f1267, %f1251, %f1259, %f1187;
	fma.rn.f32 	%f1268, %f1251, %f1260, %f1188;
	fma.rn.f32 	%f1269, %f1251, %f1261, %f1189;
	fma.rn.f32 	%f1270, %f1251, %f1262, %f1190;
	fma.rn.f32 	%f1271, %f1251, %f1263, %f1191;
	fma.rn.f32 	%f1272, %f1251, %f1264, %f1192;
	fma.rn.f32 	%f1273, %f1251, %f1265, %f1193;
	fma.rn.f32 	%f1274, %f1251, %f1266, %f1194;
	fma.rn.f32 	%f1275, %f1252, %f1259, %f1195;
	fma.rn.f32 	%f1276, %f1252, %f1260, %f1196;
	fma.rn.f32 	%f1277, %f1252, %f1261, %f1197;
	fma.rn.f32 	%f1278, %f1252, %f1262, %f1198;
	fma.rn.f32 	%f1279, %f1252, %f1263, %f1199;
	fma.rn.f32 	%f1280, %f1252, %f1264, %f1200;
	fma.rn.f32 	%f1281, %f1252, %f1265, %f1201;
	fma.rn.f32 	%f1282, %f1252, %f1266, %f1202;
	fma.rn.f32 	%f1283, %f1253, %f1259, %f1203;
	fma.rn.f32 	%f1284, %f1253, %f1260, %f1204;
	fma.rn.f32 	%f1285, %f1253, %f1261, %f1205;
	fma.rn.f32 	%f1286, %f1253, %f1262, %f1206;
	fma.rn.f32 	%f1287, %f1253, %f1263, %f1207;
	fma.rn.f32 	%f1288, %f1253, %f1264, %f1208;
	fma.rn.f32 	%f1289, %f1253, %f1265, %f1209;
	fma.rn.f32 	%f1290, %f1253, %f1266, %f1210;
	fma.rn.f32 	%f1291, %f1254, %f1259, %f1211;
	fma.rn.f32 	%f1292, %f1254, %f1260, %f1212;
	fma.rn.f32 	%f1293, %f1254, %f1261, %f1213;
	fma.rn.f32 	%f1294, %f1254, %f1262, %f1214;
	fma.rn.f32 	%f1295, %f1254, %f1263, %f1215;
	fma.rn.f32 	%f1296, %f1254, %f1264, %f1216;
	fma.rn.f32 	%f1297, %f1254, %f1265, %f1217;
	fma.rn.f32 	%f1298, %f1254, %f1266, %f1218;
	fma.rn.f32 	%f1299, %f1255, %f1259, %f1219;
	fma.rn.f32 	%f1300, %f1255, %f1260, %f1220;
	fma.rn.f32 	%f1301, %f1255, %f1261, %f1221;
	fma.rn.f32 	%f1302, %f1255, %f1262, %f1222;
	fma.rn.f32 	%f1303, %f1255, %f1263, %f1223;
	fma.rn.f32 	%f1304, %f1255, %f1264, %f1224;
	fma.rn.f32 	%f1305, %f1255, %f1265, %f1225;
	fma.rn.f32 	%f1306, %f1255, %f1266, %f1226;
	fma.rn.f32 	%f1307, %f1256, %f1259, %f1227;
	fma.rn.f32 	%f1308, %f1256, %f1260, %f1228;
	fma.rn.f32 	%f1309, %f1256, %f1261, %f1229;
	fma.rn.f32 	%f1310, %f1256, %f1262, %f1230;
	fma.rn.f32 	%f1311, %f1256, %f1263, %f1231;
	fma.rn.f32 	%f1312, %f1256, %f1264, %f1232;
	fma.rn.f32 	%f1313, %f1256, %f1265, %f1233;
	fma.rn.f32 	%f1314, %f1256, %f1266, %f1234;
	fma.rn.f32 	%f1315, %f1257, %f1259, %f1235;
	fma.rn.f32 	%f1316, %f1257, %f1260, %f1236;
	fma.rn.f32 	%f1317, %f1257, %f1261, %f1237;
	fma.rn.f32 	%f1318, %f1257, %f1262, %f1238;
	fma.rn.f32 	%f1319, %f1257, %f1263, %f1239;
	fma.rn.f32 	%f1320, %f1257, %f1264, %f1240;
	fma.rn.f32 	%f1321, %f1257, %f1265, %f1241;
	fma.rn.f32 	%f1322, %f1257, %f1266, %f1242;
	fma.rn.f32 	%f1323, %f1258, %f1259, %f1243;
	fma.rn.f32 	%f1324, %f1258, %f1260, %f1244;
	fma.rn.f32 	%f1325, %f1258, %f1261, %f1245;
	fma.rn.f32 	%f1326, %f1258, %f1262, %f1246;
	fma.rn.f32 	%f1327, %f1258, %f1263, %f1247;
	fma.rn.f32 	%f1328, %f1258, %f1264, %f1248;
	fma.rn.f32 	%f1329, %f1258, %f1265, %f1249;
	fma.rn.f32 	%f1330, %f1258, %f1266, %f1250;
	ld.shared.v4.f32 	{%f1331, %f1332, %f1333, %f1334}, [%r54+7168];
	ld.shared.v4.f32 	{%f1335, %f1336, %f1337, %f1338}, [%r54+7184];
	ld.shared.v4.f32 	{%f1339, %f1340, %f1341, %f1342}, [%r56+7168];
	ld.shared.v4.f32 	{%f1343, %f1344, %f1345, %f1346}, [%r56+7184];
	bar.sync 	0;
	fma.rn.f32 	%f1347, %f1331, %f1339, %f1267;
	fma.rn.f32 	%f1348, %f1331, %f1340, %f1268;
	fma.rn.f32 	%f1349, %f1331, %f1341, %f1269;
	fma.rn.f32 	%f1350, %f1331, %f1342, %f1270;
	fma.rn.f32 	%f1351, %f1331, %f1343, %f1271;
	fma.rn.f32 	%f1352, %f1331, %f1344, %f1272;
	fma.rn.f32 	%f1353, %f1331, %f1345, %f1273;
	fma.rn.f32 	%f1354, %f1331, %f1346, %f1274;
	fma.rn.f32 	%f1355, %f1332, %f1339, %f1275;
	fma.rn.f32 	%f1356, %f1332, %f1340, %f1276;
	fma.rn.f32 	%f1357, %f1332, %f1341, %f1277;
	fma.rn.f32 	%f1358, %f1332, %f1342, %f1278;
	fma.rn.f32 	%f1359, %f1332, %f1343, %f1279;
	fma.rn.f32 	%f1360, %f1332, %f1344, %f1280;
	fma.rn.f32 	%f1361, %f1332, %f1345, %f1281;
	fma.rn.f32 	%f1362, %f1332, %f1346, %f1282;
	fma.rn.f32 	%f1363, %f1333, %f1339, %f1283;
	fma.rn.f32 	%f1364, %f1333, %f1340, %f1284;
	fma.rn.f32 	%f1365, %f1333, %f1341, %f1285;
	fma.rn.f32 	%f1366, %f1333, %f1342, %f1286;
	fma.rn.f32 	%f1367, %f1333, %f1343, %f1287;
	fma.rn.f32 	%f1368, %f1333, %f1344, %f1288;
	fma.rn.f32 	%f1369, %f1333, %f1345, %f1289;
	fma.rn.f32 	%f1370, %f1333, %f1346, %f1290;
	fma.rn.f32 	%f1371, %f1334, %f1339, %f1291;
	fma.rn.f32 	%f1372, %f1334, %f1340, %f1292;
	fma.rn.f32 	%f1373, %f1334, %f1341, %f1293;
	fma.rn.f32 	%f1374, %f1334, %f1342, %f1294;
	fma.rn.f32 	%f1375, %f1334, %f1343, %f1295;
	fma.rn.f32 	%f1376, %f1334, %f1344, %f1296;
	fma.rn.f32 	%f1377, %f1334, %f1345, %f1297;
	fma.rn.f32 	%f1378, %f1334, %f1346, %f1298;
	fma.rn.f32 	%f1379, %f1335, %f1339, %f1299;
	fma.rn.f32 	%f1380, %f1335, %f1340, %f1300;
	fma.rn.f32 	%f1381, %f1335, %f1341, %f1301;
	fma.rn.f32 	%f1382, %f1335, %f1342, %f1302;
	fma.rn.f32 	%f1383, %f1335, %f1343, %f1303;
	fma.rn.f32 	%f1384, %f1335, %f1344, %f1304;
	fma.rn.f32 	%f1385, %f1335, %f1345, %f1305;
	fma.rn.f32 	%f1386, %f1335, %f1346, %f1306;
	fma.rn.f32 	%f1387, %f1336, %f1339, %f1307;
	fma.rn.f32 	%f1388, %f1336, %f1340, %f1308;
	fma.rn.f32 	%f1389, %f1336, %f1341, %f1309;
	fma.rn.f32 	%f1390, %f1336, %f1342, %f1310;
	fma.rn.f32 	%f1391, %f1336, %f1343, %f1311;
	fma.rn.f32 	%f1392, %f1336, %f1344, %f1312;
	fma.rn.f32 	%f1393, %f1336, %f1345, %f1313;
	fma.rn.f32 	%f1394, %f1336, %f1346, %f1314;
	fma.rn.f32 	%f1395, %f1337, %f1339, %f1315;
	fma.rn.f32 	%f1396, %f1337, %f1340, %f1316;
	fma.rn.f32 	%f1397, %f1337, %f1341, %f1317;
	fma.rn.f32 	%f1398, %f1337, %f1342, %f1318;
	fma.rn.f32 	%f1399, %f1337, %f1343, %f1319;
	fma.rn.f32 	%f1400, %f1337, %f1344, %f1320;
	fma.rn.f32 	%f1401, %f1337, %f1345, %f1321;
	fma.rn.f32 	%f1402, %f1337, %f1346, %f1322;
	fma.rn.f32 	%f1403, %f1338, %f1339, %f1323;
	fma.rn.f32 	%f1404, %f1338, %f1340, %f1324;
	fma.rn.f32 	%f1405, %f1338, %f1341, %f1325;
	fma.rn.f32 	%f1406, %f1338, %f1342, %f1326;
	fma.rn.f32 	%f1407, %f1338, %f1343, %f1327;
	fma.rn.f32 	%f1408, %f1338, %f1344, %f1328;
	fma.rn.f32 	%f1409, %f1338, %f1345, %f1329;
	fma.rn.f32 	%f1410, %f1338, %f1346, %f1330;
	ld.shared.v4.f32 	{%f1411, %f1412, %f1413, %f1414}, [%r54+7680];
	ld.shared.v4.f32 	{%f1415, %f1416, %f1417, %f1418}, [%r54+7696];
	ld.shared.v4.f32 	{%f1419, %f1420, %f1421, %f1422}, [%r56+7680];
	ld.shared.v4.f32 	{%f1423, %f1424, %f1425, %f1426}, [%r56+7696];
	bar.sync 	0;
	fma.rn.f32 	%f1554, %f1411, %f1419, %f1347;
	fma.rn.f32 	%f1553, %f1411, %f1420, %f1348;
	fma.rn.f32 	%f1552, %f1411, %f1421, %f1349;
	fma.rn.f32 	%f1551, %f1411, %f1422, %f1350;
	fma.rn.f32 	%f1550, %f1411, %f1423, %f1351;
	fma.rn.f32 	%f1549, %f1411, %f1424, %f1352;
	fma.rn.f32 	%f1548, %f1411, %f1425, %f1353;
	fma.rn.f32 	%f1547, %f1411, %f1426, %f1354;
	fma.rn.f32 	%f1546, %f1412, %f1419, %f1355;
	fma.rn.f32 	%f1545, %f1412, %f1420, %f1356;
	fma.rn.f32 	%f1544, %f1412, %f1421, %f1357;
	fma.rn.f32 	%f1543, %f1412, %f1422, %f1358;
	fma.rn.f32 	%f1542, %f1412, %f1423, %f1359;
	fma.rn.f32 	%f1541, %f1412, %f1424, %f1360;
	fma.rn.f32 	%f1540, %f1412, %f1425, %f1361;
	fma.rn.f32 	%f1539, %f1412, %f1426, %f1362;
	fma.rn.f32 	%f1538, %f1413, %f1419, %f1363;
	fma.rn.f32 	%f1537, %f1413, %f1420, %f1364;
	fma.rn.f32 	%f1536, %f1413, %f1421, %f1365;
	fma.rn.f32 	%f1535, %f1413, %f1422, %f1366;
	fma.rn.f32 	%f1534, %f1413, %f1423, %f1367;
	fma.rn.f32 	%f1533, %f1413, %f1424, %f1368;
	fma.rn.f32 	%f1532, %f1413, %f1425, %f1369;
	fma.rn.f32 	%f1531, %f1413, %f1426, %f1370;
	fma.rn.f32 	%f1530, %f1414, %f1419, %f1371;
	fma.rn.f32 	%f1529, %f1414, %f1420, %f1372;
	fma.rn.f32 	%f1528, %f1414, %f1421, %f1373;
	fma.rn.f32 	%f1527, %f1414, %f1422, %f1374;
	fma.rn.f32 	%f1526, %f1414, %f1423, %f1375;
	fma.rn.f32 	%f1525, %f1414, %f1424, %f1376;
	fma.rn.f32 	%f1524, %f1414, %f1425, %f1377;
	fma.rn.f32 	%f1523, %f1414, %f1426, %f1378;
	fma.rn.f32 	%f1522, %f1415, %f1419, %f1379;
	fma.rn.f32 	%f1521, %f1415, %f1420, %f1380;
	fma.rn.f32 	%f1520, %f1415, %f1421, %f1381;
	fma.rn.f32 	%f1519, %f1415, %f1422, %f1382;
	fma.rn.f32 	%f1518, %f1415, %f1423, %f1383;
	fma.rn.f32 	%f1517, %f1415, %f1424, %f1384;
	fma.rn.f32 	%f1516, %f1415, %f1425, %f1385;
	fma.rn.f32 	%f1515, %f1415, %f1426, %f1386;
	fma.rn.f32 	%f1514, %f1416, %f1419, %f1387;
	fma.rn.f32 	%f1513, %f1416, %f1420, %f1388;
	fma.rn.f32 	%f1512, %f1416, %f1421, %f1389;
	fma.rn.f32 	%f1511, %f1416, %f1422, %f1390;
	fma.rn.f32 	%f1510, %f1416, %f1423, %f1391;
	fma.rn.f32 	%f1509, %f1416, %f1424, %f1392;
	fma.rn.f32 	%f1508, %f1416, %f1425, %f1393;
	fma.rn.f32 	%f1507, %f1416, %f1426, %f1394;
	fma.rn.f32 	%f1506, %f1417, %f1419, %f1395;
	fma.rn.f32 	%f1505, %f1417, %f1420, %f1396;
	fma.rn.f32 	%f1504, %f1417, %f1421, %f1397;
	fma.rn.f32 	%f1503, %f1417, %f1422, %f1398;
	fma.rn.f32 	%f1502, %f1417, %f1423, %f1399;
	fma.rn.f32 	%f1501, %f1417, %f1424, %f1400;
	fma.rn.f32 	%f1500, %f1417, %f1425, %f1401;
	fma.rn.f32 	%f1499, %f1417, %f1426, %f1402;
	fma.rn.f32 	%f1498, %f1418, %f1419, %f1403;
	fma.rn.f32 	%f1497, %f1418, %f1420, %f1404;
	fma.rn.f32 	%f1496, %f1418, %f1421, %f1405;
	fma.rn.f32 	%f1495, %f1418, %f1422, %f1406;
	fma.rn.f32 	%f1494, %f1418, %f1423, %f1407;
	fma.rn.f32 	%f1493, %f1418, %f1424, %f1408;
	fma.rn.f32 	%f1492, %f1418, %f1425, %f1409;
	fma.rn.f32 	%f1491, %f1418, %f1426, %f1410;
	add.s32 	%r78, %r78, 16;
	add.s32 	%r77, %r77, 16;
	add.s32 	%r76, %r76, 16;
	shl.b32 	%r57, %r72, 4;
	add.s32 	%r75, %r75, %r57;
	add.s32 	%r74, %r74, %r57;
	setp.lt.s32 	%p2, %r78, %r70;
	@%p2 bra 	$L__BB0_2;
$L__BB0_3:
	ld.param.u32 	%r73, [_Z8Sgemm_v1ILi128ELi16ELi128ELi8ELi8EEvPfS0_S0_iii_param_5];
	ld.param.u64 	%rd27, [_Z8Sgemm_v1ILi128ELi16ELi128ELi8ELi8EEvPfS0_S0_iii_param_2];
	cvta.to.global.u64 	%rd14, %rd27;
	bar.sync 	0;
	mov.u32 	%r58, %ctaid.y;
	shl.b32 	%r59, %r58, 7;
	mov.u32 	%r60, %tid.y;
	shl.b32 	%r61, %r60, 3;
	add.s32 	%r62, %r59, %r61;
	mov.u32 	%r63, %ctaid.x;
	shl.b32 	%r64, %r63, 7;
	mov.u32 	%r65, %tid.x;
	shl.b32 	%r66, %r65, 3;
	add.s32 	%r67, %r64, %r66;
	mad.lo.s32 	%r68, %r62, %r73, %r67;
	mul.wide.s32 	%rd15, %r68, 4;
	add.s64 	%rd16, %rd14, %rd15;
	st.global.v4.f32 	[%rd16], {%f1554, %f1553, %f1552, %f1551};
	st.global.v4.f32 	[%rd16+16], {%f1550, %f1549, %f1548, %f1547};
	mul.wide.s32 	%rd17, %r73, 4;
	add.s64 	%rd18, %rd16, %rd17;
	st.global.v4.f32 	[%rd18], {%f1546, %f1545, %f1544, %f1543};
	st.global.v4.f32 	[%rd18+16], {%f1542, %f1541, %f1540, %f1539};
	add.s64 	%rd19, %rd18, %rd17;
	st.global.v4.f32 	[%rd19], {%f1538, %f1537, %f1536, %f1535};
	st.global.v4.f32 	[%rd19+16], {%f1534, %f1533, %f1532, %f1531};
	add.s64 	%rd20, %rd19, %rd17;
	st.global.v4.f32 	[%rd20], {%f1530, %f1529, %f1528, %f1527};
	st.global.v4.f32 	[%rd20+16], {%f1526, %f1525, %f1524, %f1523};
	add.s64 	%rd21, %rd20, %rd17;
	st.global.v4.f32 	[%rd21], {%f1522, %f1521, %f1520, %f1519};
	st.global.v4.f32 	[%rd21+16], {%f1518, %f1517, %f1516, %f1515};
	add.s64 	%rd22, %rd21, %rd17;
	st.global.v4.f32 	[%rd22], {%f1514, %f1513, %f1512, %f1511};
	st.global.v4.f32 	[%rd22+16], {%f1510, %f1509, %f1508, %f1507};
	add.s64 	%rd23, %rd22, %rd17;
	st.global.v4.f32 	[%rd23], {%f1506, %f1505, %f1504, %f1503};
	st.global.v4.f32 	[%rd23+16], {%f1502, %f1501, %f1500, %f1499};
	add.s64 	%rd24, %rd23, %rd17;
	st.global.v4.f32 	[%rd24], {%f1498, %f1497, %f1496, %f1495};
	st.global.v4.f32 	[%rd24+16], {%f1494, %f1493, %f1492, %f1491};
	ret;

}


// ===== COMPILED SASS (sm_100) =====

	.target	sm_100

	.elftype	@"ET_EXEC"


//--------------------- .note.nv.tkinfo           --------------------------
	.section	.note.nv.tkinfo,"",@"SHT_NOTE"
	.sectionflags	@"SHF_NOTE_NV_TKINFO"
	.tkinfo
        /*0018*/ 	.word	0x00000002
        /*0030*/ 	.string	""
        /*0030*/ 	.string	"ptxas"
        /*0030*/ 	.string	"Cuda compilation tools, release 13.0, V13.0.88"
        /*0030*/ 	.string	"Build cuda_13.0.r13.0/compiler.36424714_0"
        /*0030*/ 	.string	"-arch sm_100 -m 64 "



//--------------------- .note.nv.cuinfo           --------------------------
	.section	.note.nv.cuinfo,"",@"SHT_NOTE"
	.sectionflags	@"SHF_NOTE_NV_CUINFO"
        /*0018*/ 	.short	0x0002
        /*001a*/ 	.short	0x0064
        /*001c*/ 	.short	0x0082
	.zero		2


//--------------------- .nv.info                  --------------------------
	.section	.nv.info,"",@"SHT_CUDA_INFO"
	.align	4


	//----- nvinfo : EIATTR_REGCOUNT
	.align		4
        /*0000*/ 	.byte	0x04, 0x2f
        /*0002*/ 	.short	(.L_1 - .L_0)
	.align		4
.L_0:
        /*0004*/ 	.word	index@(_Z8Sgemm_v1ILi128ELi16ELi128ELi8ELi8EEvPfS0_S0_iii)
        /*0008*/ 	.word	0x0000007f


	//----- nvinfo : EIATTR_FRAME_SIZE
	.align		4
.L_1:
        /*000c*/ 	.byte	0x04, 0x11
        /*000e*/ 	.short	(.L_3 - .L_2)
	.align		4
.L_2:
        /*0010*/ 	.word	index@(_Z8Sgemm_v1ILi128ELi16ELi128ELi8ELi8EEvPfS0_S0_iii)
        /*0014*/ 	.word	0x00000000


	//----- nvinfo : EIATTR_MIN_STACK_SIZE
	.align		4
.L_3:
        /*0018*/ 	.byte	0x04, 0x12
        /*001a*/ 	.short	(.L_5 - .L_4)
	.align		4
.L_4:
        /*001c*/ 	.word	index@(_Z8Sgemm_v1ILi128ELi16ELi128ELi8ELi8EEvPfS0_S0_iii)
        /*0020*/ 	.word	0x00000000
.L_5:


//--------------------- .nv.compat                --------------------------
	.section	.nv.compat,"",@"SHT_CUDA_COMPAT_INFO"
	.align	4
        /*0000*/ 	.byte	0x02, 0x09, 0x00, 0x00, 0x02, 0x02, 0x01, 0x00, 0x02, 0x05, 0x05, 0x00, 0x03, 0x07, 0x01, 0x01
        /*0010*/ 	.byte	0x02, 0x03, 0x00, 0x00, 0x02, 0x06, 0x01, 0x00, 0x04, 0x0b, 0x08, 0x00, 0x09, 0x00, 0x00, 0x00
        /*0020*/ 	.byte	0x00, 0x00, 0x00, 0x00


//--------------------- .nv.info._Z8Sgemm_v1ILi128ELi16ELi128ELi8ELi8EEvPfS0_S0_iii --------------------------
	.section	.nv.info._Z8Sgemm_v1ILi128ELi16ELi128ELi8ELi8EEvPfS0_S0_iii,"",@"SHT_CUDA_INFO"
	.sectionflags	@""
	.align	4


	//----- nvinfo : EIATTR_CUDA_API_VERSION
	.align		4
        /*0000*/ 	.byte	0x04, 0x37
        /*0002*/ 	.short	(.L_7 - .L_6)
.L_6:
        /*0004*/ 	.word	0x00000082


	//----- nvinfo : EIATTR_KPARAM_INFO
	.align		4
.L_7:
        /*0008*/ 	.byte	0x04, 0x17
        /*000a*/ 	.short	(.L_9 - .L_8)
.L_8:
        /*000c*/ 	.word	0x00000000
        /*0010*/ 	.short	0x0005
        /*0012*/ 	.short	0x0020
        /*0014*/ 	.byte	0x00, 0xf0, 0x11, 0x00


	//----- nvinfo : EIATTR_KPARAM_INFO
	.align		4
.L_9:
        /*0018*/ 	.byte	0x04, 0x17
        /*001a*/ 	.short	(.L_11 - .L_10)
.L_10:
        /*001c*/ 	.word	0x00000000
        /*0020*/ 	.short	0x0004
        /*0022*/ 	.short	0x001c
        /*0024*/ 	.byte	0x00, 0xf0, 0x11, 0x00


	//----- nvinfo : EIATTR_KPARAM_INFO
	.align		4
.L_11:
        /*0028*/ 	.byte	0x04, 0x17
        /*002a*/ 	.short	(.L_13 - .L_12)
.L_12:
        /*002c*/ 	.word	0x00000000
        /*0030*/ 	.short	0x0003
        /*0032*/ 	.short	0x0018
        /*0034*/ 	.byte	0x00, 0xf0, 0x11, 0x00


	//----- nvinfo : EIATTR_KPARAM_INFO
	.align		4
.L_13:
        /*0038*/ 	.byte	0x04, 0x17
        /*003a*/ 	.short	(.L_15 - .L_14)
.L_14:
        /*003c*/ 	.word	0x00000000
        /*0040*/ 	.short	0x0002
        /*0042*/ 	.short	0x0010
        /*0044*/ 	.byte	0x00, 0xf5, 0x21, 0x00


	//----- nvinfo : EIATTR_KPARAM_INFO
	.align		4
.L_15:
        /*0048*/ 	.byte	0x04, 0x17
        /*004a*/ 	.short	(.L_17 - .L_16)
.L_16:
        /*004c*/ 	.word	0x00000000
        /*0050*/ 	.short	0x0001
        /*0052*/ 	.short	0x0008
        /*0054*/ 	.byte	0x00, 0xf5, 0x21, 0x00


	//----- nvinfo : EIATTR_KPARAM_INFO
	.align		4
.L_17:
        /*0058*/ 	.byte	0x04, 0x17
        /*005a*/ 	.short	(.L_19 - .L_18)
.L_18:
        /*005c*/ 	.word	0x00000000
        /*0060*/ 	.short	0x0000
        /*0062*/ 	.short	0x0000
        /*0064*/ 	.byte	0x00, 0xf5, 0x21, 0x00


	//----- nvinfo : EIATTR_SPARSE_MMA_MASK
	.align		4
.L_19:
        /*0068*/ 	.byte	0x03, 0x50
        /*006a*/ 	.short	0x0000


	//----- nvinfo : EIATTR_MAXREG_COUNT
	.align		4
        /*006c*/ 	.byte	0x03, 0x1b
        /*006e*/ 	.short	0x00ff


	//----- nvinfo : EIATTR_NUM_BARRIERS
	.align		4
        /*0070*/ 	.byte	0x02, 0x4c
        /*0072*/ 	.byte	0x01
	.zero		1


	//----- nvinfo : EIATTR_MERCURY_ISA_VERSION
	.align		4
        /*0074*/ 	.byte	0x03, 0x5f
        /*0076*/ 	.short	0x0101


	//----- nvinfo : EIATTR_VRC_CTA_INIT_COUNT
	.align		4
        /*0078*/ 	.byte	0x02, 0x4a
	.zero		1
	.zero		1


	//----- nvinfo : EIATTR_EXIT_INSTR_OFFSETS
	.align		4
        /*007c*/ 	.byte	0x04, 0x1c
        /*007e*/ 	.short	(.L_21 - .L_20)


	//   ....[0]....
.L_20:
        /*0080*/ 	.word	0x00004df0


	//----- nvinfo : EIATTR_CBANK_PARAM_SIZE
	.align		4
.L_21:
        /*0084*/ 	.byte	0x03, 0x19
        /*0086*/ 	.short	0x0024


	//----- nvinfo : EIATTR_PARAM_CBANK
	.align		4
        /*0088*/ 	.byte	0x04, 0x0a
        /*008a*/ 	.short	(.L_23 - .L_22)
	.align		4
.L_22:
        /*008c*/ 	.word	index@(.nv.constant0._Z8Sgemm_v1ILi128ELi16ELi128ELi8ELi8EEvPfS0_S0_iii)
        /*0090*/ 	.short	0x0380
        /*0092*/ 	.short	0x0024


	//----- nvinfo : EIATTR_SW_WAR
	.align		4
.L_23:
        /*0094*/ 	.byte	0x04, 0x36
        /*0096*/ 	.short	(.L_25 - .L_24)
.L_24:
        /*0098*/ 	.word	0x00000008
.L_25:


//--------------------- .nv.callgraph             --------------------------
	.section	.nv.callgraph,"",@"SHT_CUDA_CALLGRAPH"
	.align	4
	.sectionentsize	8
	.align		4
        /*0000*/ 	.word	0x00000000
	.align		4
        /*0004*/ 	.word	0xffffffff
	.align		4
        /*0008*/ 	.word	0x00000000
	.align		4
        /*000c*/ 	.word	0xfffffffe
	.align		4
        /*0010*/ 	.word	0x00000000
	.align		4
        /*0014*/ 	.word	0xfffffffd
	.align		4
        /*0018*/ 	.word	0x00000000
	.align		4
        /*001c*/ 	.word	0xfffffffc


//--------------------- .text._Z8Sgemm_v1ILi128ELi16ELi128ELi8ELi8EEvPfS0_S0_iii --------------------------
	.section	.text._Z8Sgemm_v1ILi128ELi16ELi128ELi8ELi8EEvPfS0_S0_iii,"ax",@progbits
	.align	128
        .global         _Z8Sgemm_v1ILi128ELi16ELi128ELi8ELi8EEvPfS0_S0_iii
        .type           _Z8Sgemm_v1ILi128ELi16ELi128ELi8ELi8EEvPfS0_S0_iii,@function
        .size           _Z8Sgemm_v1ILi128ELi16ELi128ELi8ELi8EEvPfS0_S0_iii,(.L_x_3 - _Z8Sgemm_v1ILi128ELi16ELi128ELi8ELi8EEvPfS0_S0_iii)
        .other          _Z8Sgemm_v1ILi128ELi16ELi128ELi8ELi8EEvPfS0_S0_iii,@"STO_CUDA_ENTRY STV_DEFAULT"
_Z8Sgemm_v1ILi128ELi16ELi128ELi8ELi8EEvPfS0_S0_iii:
.text._Z8Sgemm_v1ILi128ELi16ELi128ELi8ELi8EEvPfS0_S0_iii:
[----:B------:R-:W-:Y:S01]  /*0000*/  LDC R1, c[0x0][0x37c] ;  /* 0x0000df00ff017b82 */ /* 0x000fe20000000800 */
[----:B------:R-:W0:Y:S07]  /*0010*/  S2R R68, SR_CTAID.X ;  /* 0x0000000000447919 */ /* 0x000e2e0000002500 */
[----:B------:R-:W1:Y:S01]  /*0020*/  LDC R2, c[0x0][0x3a0] ;  /* 0x0000e800ff027b82 */ /* 0x000e620000000800 */
[----:B------:R-:W2:Y:S01]  /*0030*/  LDCU UR10, c[0x0][0x39c] ;  /* 0x00007380ff0a77ac */ /* 0x000ea20008000800 */
[----:B------:R-:W-:Y:S01]  /*0040*/  CS2R R6, SRZ ;  /* 0x0000000000067805 */ /* 0x000fe2000001ff00 */
[----:B------:R-:W3:Y:S01]  /*0050*/  S2R R69, SR_CTAID.Y ;  /* 0x0000000000457919 */ /* 0x000ee20000002600 */
[----:B------:R-:W-:-:S02]  /*0060*/  CS2R R10, SRZ ;  /* 0x00000000000a7805 */ /* 0x000fc4000001ff00 */
[----:B------:R-:W-:Y:S02]  /*0070*/  CS2R R8, SRZ ;  /* 0x0000000000087805 */ /* 0x000fe4000001ff00 */
[----:B------:R-:W-:Y:S01]  /*0080*/  CS2R R14, SRZ ;  /* 0x00000000000e7805 */ /* 0x000fe2000001ff00 */
[----:B------:R-:W3:Y:S01]  /*0090*/  S2R R0, SR_TID.Y ;  /* 0x0000000000007919 */ /* 0x000ee20000002200 */
[----:B------:R-:W4:Y:S01]  /*00a0*/  LDC.64 R98, c[0x0][0x390] ;  /* 0x0000e400ff627b82 */ /* 0x000f220000000a00 */
[----:B------:R-:W-:Y:S02]  /*00b0*/  CS2R R12, SRZ ;  /* 0x00000000000c7805 */ /* 0x000fe4000001ff00 */
[----:B------:R-:W-:Y:S01]  /*00c0*/  CS2R R18, SRZ ;  /* 0x0000000000127805 */ /* 0x000fe2000001ff00 */
[----:B------:R-:W0:Y:S01]  /*00d0*/  S2R R3, SR_TID.X ;  /* 0x0000000000037919 */ /* 0x000e220000002100 */
[----:B------:R-:W-:Y:S02]  /*00e0*/  CS2R R16, SRZ ;  /* 0x0000000000107805 */ /* 0x000fe4000001ff00 */
[----:B------:R-:W-:-:S02]  /*00f0*/  CS2R R22, SRZ ;  /* 0x0000000000167805 */ /* 0x000fc4000001ff00 */
[----:B------:R-:W-:Y:S02]  /*0100*/  CS2R R20, SRZ ;  /* 0x0000000000147805 */ /* 0x000fe4000001ff00 */
[----:B------:R-:W-:Y:S02]  /*0110*/  CS2R R26, SRZ ;  /* 0x00000000001a7805 */ /* 0x000fe4000001ff00 */
[----:B------:R-:W-:Y:S02]  /*0120*/  CS2R R24, SRZ ;  /* 0x0000000000187805 */ /* 0x000fe4000001ff00 */
[----:B------:R-:W-:Y:S02]  /*0130*/  CS2R R30, SRZ ;  /* 0x00000000001e7805 */ /* 0x000fe4000001ff00 */
[----:B------:R-:W-:Y:S01]  /*0140*/  CS2R R28, SRZ ;  /* 0x00000000001c7805 */ /* 0x000fe2000001ff00 */
[----:B--2---:R-:W-:Y:S01]  /*0150*/  UISETP.GE.AND UP0, UPT, UR10, 0x1, UPT ;  /* 0x000000010a00788c */ /* 0x004fe2000bf06270 */
[----:B------:R-:W-:-:S02]  /*0160*/  CS2R R34, SRZ ;  /* 0x0000000000227805 */ /* 0x000fc4000001ff00 */
[----:B------:R-:W-:Y:S02]  /*0170*/  CS2R R32, SRZ ;  /* 0x0000000000207805 */ /* 0x000fe4000001ff00 */
[----:B------:R-:W-:Y:S02]  /*0180*/  CS2R R38, SRZ ;  /* 0x0000000000267805 */ /* 0x000fe4000001ff00 */
[----:B------:R-:W-:Y:S02]  /*0190*/  CS2R R36, SRZ ;  /* 0x0000000000247805 */ /* 0x000fe4000001ff00 */
[----:B------:R-:W-:Y:S02]  /*01a0*/  CS2R R42, SRZ ;  /* 0x00000000002a7805 */ /* 0x000fe4000001ff00 */
[----:B------:R-:W-:Y:S02]  /*01b0*/  CS2R R40, SRZ ;  /* 0x0000000000287805 */ /* 0x000fe4000001ff00 */
        /* <DEDUP_REMOVED lines=11> */
[----:B------:R-:W-:Y:S01]  /*0270*/  CS2R R64, SRZ ;  /* 0x0000000000407805 */ /* 0x000fe2000001ff00 */
[----:B------:R-:W2:Y:S01]  /*0280*/  LDCU.64 UR8, c[0x0][0x358] ;  /* 0x00006b00ff0877ac */ /* 0x000ea20008000a00 */
[----:B---3--:R-:W-:-:S02]  /*0290*/  LEA R5, R69, R0, 0x4 ;  /* 0x0000000045057211 */ /* 0x008fc400078e20ff */
[----:B0-----:R-:W-:Y:S02]  /*02a0*/  LEA R4, R68, R3, 0x4 ;  /* 0x0000000344047211 */ /* 0x001fe400078e20ff */
[----:B------:R-:W-:Y:S02]  /*02b0*/  SHF.L.U32 R5, R5, 0x3, RZ ;  /* 0x0000000305057819 */ /* 0x000fe400000006ff */
[----:B------:R-:W-:-:S05]  /*02c0*/  SHF.L.U32 R4, R4, 0x3, RZ ;  /* 0x0000000304047819 */ /* 0x000fca00000006ff */
[----:B-1----:R-:W-:-:S04]  /*02d0*/  IMAD R5, R5, R2, R4 ;  /* 0x0000000205057224 */ /* 0x002fc800078e0204 */
[----:B----4-:R-:W-:Y:S01]  /*02e0*/  IMAD.WIDE R98, R5, 0x4, R98 ;  /* 0x0000000405627825 */ /* 0x010fe200078e0262 */
[----:B------:R-:W-:Y:S01]  /*02f0*/  CS2R R4, SRZ ;  /* 0x0000000000047805 */ /* 0x000fe2000001ff00 */
[----:B--2---:R-:W-:Y:S06]  /*0300*/  BRA.U !UP0, `(.L_x_0) ;  /* 0x0000004908587547 */ /* 0x004fec000b800000 */
[----:B------:R-:W0:Y:S01]  /*0310*/  LDC R84, c[0x0][0x3a0] ;  /* 0x0000e800ff547b82 */ /* 0x000e220000000800 */
[----:B------:R-:W-:Y:S01]  /*0320*/  LEA R7, R0, R3, 0x4 ;  /* 0x0000000300077211 */ /* 0x000fe200078e20ff */
[----:B------:R-:W-:Y:S01]  /*0330*/  UMOV UR4, URZ ;  /* 0x000000ff00047c82 */ /* 0x000fe20008000000 */
[----:B------:R-:W-:Y:S02]  /*0340*/  SHF.L.U32 R70, R69, 0x7, RZ ;  /* 0x0000000745467819 */ /* 0x000fe400000006ff */
[----:B------:R-:W-:Y:S02]  /*0350*/  SHF.R.U32.HI R69, RZ, 0x5, R7 ;  /* 0x00000005ff457819 */ /* 0x000fe40000011607 */
[----:B------:R-:W-:Y:S02]  /*0360*/  LEA.HI R71, R7, R70, RZ, 0x1e ;  /* 0x0000004607477211 */ /* 0x000fe400078ff0ff */
[----:B------:R-:W-:Y:S02]  /*0370*/  SHF.L.U32 R73, R68, 0x7, RZ ;  /* 0x0000000744497819 */ /* 0x000fe400000006ff */
[----:B------:R-:W-:-:S02]  /*0380*/  IADD3 R70, PT, PT, R69, 0x8, RZ ;  /* 0x0000000845467810 */ /* 0x000fc40007ffe0ff */
[----:B------:R-:W-:Y:S02]  /*0390*/  SHF.L.U32 R7, R7, 0x2, RZ ;  /* 0x0000000207077819 */ /* 0x000fe400000006ff */
[----:B------:R-:W-:Y:S02]  /*03a0*/  SHF.L.U32 R68, R3, 0x2, RZ ;  /* 0x0000000203447819 */ /* 0x000fe400000006ff */
[----:B------:R-:W-:Y:S02]  /*03b0*/  LOP3.LUT R7, R7, 0x7c, RZ, 0xc0, !PT ;  /* 0x0000007c07077812 */ /* 0x000fe400078ec0ff */
[----:B------:R-:W-:Y:S02]  /*03c0*/  LOP3.LUT R68, R68, 0xc, RZ, 0xc0, !PT ;  /* 0x0000000c44447812 */ /* 0x000fe400078ec0ff */
[----:B------:R-:W-:Y:S01]  /*03d0*/  IADD3 R75, PT, PT, R71, 0x40, RZ ;  /* 0x00000040474b7810 */ /* 0x000fe20007ffe0ff */
[-CC-:B0-----:R-:W-:Y:S02]  /*03e0*/  IMAD R72, R69, R84.reuse, R73.reuse ;  /* 0x0000005445487224 */ /* 0x181fe400078e0249 */
[----:B------:R-:W-:-:S02]  /*03f0*/  IMAD R70, R70, R84, R73 ;  /* 0x0000005446467224 */ /* 0x000fc400078e0249 */
[--C-:B------:R-:W-:Y:S01]  /*0400*/  IMAD R86, R71, UR10, R68.reuse ;  /* 0x0000000a47567c24 */ /* 0x100fe2000f8e0244 */
[----:B------:R-:W-:Y:S01]  /*0410*/  IADD3 R85, PT, PT, R7, R72, RZ ;  /* 0x0000004807557210 */ /* 0x000fe20007ffe0ff */
[----:B------:R-:W-:Y:S01]  /*0420*/  IMAD R92, R75, UR10, R68 ;  /* 0x0000000a4b5c7c24 */ /* 0x000fe2000f8e0244 */
[----:B------:R-:W-:Y:S01]  /*0430*/  IADD3 R87, PT, PT, R7, R70, RZ ;  /* 0x0000004607577210 */ /* 0x000fe20007ffe0ff */
[----:B------:R-:W-:-:S07]  /*0440*/  HFMA2 R7, -RZ, RZ, 0, 0 ;  /* 0x00000000ff077431 */ /* 0x000fce00000001ff */
.L_x_1:
[----:B------:R-:W0:Y:S08]  /*0450*/  S2UR UR6, SR_CgaCtaId ;  /* 0x00000000000679c3 */ /* 0x000e300000008800 */
[----:B------:R-:W1:Y:S08]  /*0460*/  LDC.64 R68, c[0x0][0x380] ;  /* 0x0000e000ff447b82 */ /* 0x000e700000000a00 */
[----:B------:R-:W2:Y:S01]  /*0470*/  LDC.64 R88, c[0x0][0x388] ;  /* 0x0000e200ff587b82 */ /* 0x000ea20000000a00 */
[----:B------:R-:W-:Y:S01]  /*0480*/  LEA R75, R0, R3, 0x4 ;  /* 0x00000003004b7211 */ /* 0x000fe200078e20ff */
[----:B------:R-:W-:Y:S01]  /*0490*/  UMOV UR5, 0x400 ;  /* 0x0000040000057882 */ /* 0x000fe20000000000 */
[----:B------:R-:W-:-:S02]  /*04a0*/  SHF.L.U32 R71, R3, 0xb, RZ ;  /* 0x0000000b03477819 */ /* 0x000fc400000006ff */
[----:B------:R-:W-:Y:S01]  /*04b0*/  LOP3.LUT R76, R75, 0x7ffc, RZ, 0xc0, !PT ;  /* 0x00007ffc4b4c7812 */ /* 0x000fe200078ec0ff */
[----:B0-----:R-:W-:Y:S01]  /*04c0*/  ULEA UR7, UR6, UR5, 0x18 ;  /* 0x0000000506077291 */ /* 0x001fe2000f8ec0ff */
[----:B------:R-:W-:Y:S01]  /*04d0*/  LOP3.LUT R71, R71, 0x1800, RZ, 0xc0, !PT ;  /* 0x0000180047477812 */ /* 0x000fe200078ec0ff */
[----:B-1----:R-:W-:-:S04]  /*04e0*/  IMAD.WIDE.U32 R72, R86, 0x4, R68 ;  /* 0x0000000456487825 */ /* 0x002fc800078e0044 */
[----:B------:R-:W-:Y:S01]  /*04f0*/  IMAD.WIDE.U32 R68, R92, 0x4, R68 ;  /* 0x000000045c447825 */ /* 0x000fe200078e0044 */
[----:B------:R-:W3:Y:S03]  /*0500*/  LDG.E.CONSTANT R70, desc[UR8][R72.64] ;  /* 0x0000000848467981 */ /* 0x000ee6000c1e9900 */
[--C-:B--2---:R-:W-:Y:S01]  /*0510*/  IMAD.WIDE R80, R85, 0x4, R88.reuse ;  /* 0x0000000455507825 */ /* 0x104fe200078e0258 */
[----:B------:R-:W2:Y:S03]  /*0520*/  LDG.E.CONSTANT R78, desc[UR8][R72.64+0x4] ;  /* 0x00000408484e7981 */ /* 0x000ea6000c1e9900 */
[----:B------:R-:W-:Y:S01]  /*0530*/  IMAD.WIDE R88, R87, 0x4, R88 ;  /* 0x0000000457587825 */ /* 0x000fe200078e0258 */
[----:B------:R-:W4:Y:S01]  /*0540*/  LDG.E.CONSTANT R74, desc[UR8][R72.64+0x8] ;  /* 0x00000808484a7981 */ /* 0x000f22000c1e9900 */
[----:B------:R-:W-:Y:S01]  /*0550*/  IADD3 R97, PT, PT, R76, UR7, R71 ;  /* 0x000000074c617c10 */ /* 0x000fe2000fffe047 */
[----:B------:R-:W-:Y:S01]  /*0560*/  UIADD3 UR5, UPT, UPT, UR5, 0x2000, URZ ;  /* 0x0000200005057890 */ /* 0x000fe2000fffe0ff */
[----:B------:R-:W-:Y:S01]  /*0570*/  SHF.L.U32 R71, R75, 0x4, RZ ;  /* 0x000000044b477819 */ /* 0x000fe200000006ff */
[----:B------:R-:W5:Y:S02]  /*0580*/  LDG.E.CONSTANT R76, desc[UR8][R68.64] ;  /* 0x00000008444c7981 */ /* 0x000f64000c1e9900 */
[----:B------:R-:W-:Y:S01]  /*0590*/  ULEA UR5, UR6, UR5, 0x18 ;  /* 0x0000000506057291 */ /* 0x000fe2000f8ec0ff */
[C---:B------:R-:W-:Y:S01]  /*05a0*/  LOP3.LUT R96, R71.reuse, 0x1f0, RZ, 0xc0, !PT ;  /* 0x000001f047607812 */ /* 0x040fe200078ec0ff */
[----:B------:R-:W5:Y:S01]  /*05b0*/  LDG.E.CONSTANT R100, desc[UR8][R68.64+0x4] ;  /* 0x0000040844647981 */ /* 0x000f62000c1e9900 */
[----:B------:R-:W-:-:S03]  /*05c0*/  LOP3.LUT R71, R71, 0x7fe00, RZ, 0xc0, !PT ;  /* 0x0007fe0047477812 */ /* 0x000fc600078ec0ff */
[----:B------:R-:W5:Y:S01]  /*05d0*/  LDG.E.CONSTANT R72, desc[UR8][R72.64+0xc] ;  /* 0x00000c0848487981 */ /* 0x000f62000c1e9900 */
[----:B------:R-:W-:-:S03]  /*05e0*/  IADD3 R96, PT, PT, R71, UR5, R96 ;  /* 0x0000000547607c10 */ /* 0x000fc6000fffe060 */
[----:B------:R-:W5:Y:S04]  /*05f0*/  LDG.E.CONSTANT R102, desc[UR8][R68.64+0x8] ;  /* 0x0000080844667981 */ /* 0x000f68000c1e9900 */
[----:B------:R-:W5:Y:S04]  /*0600*/  LDG.E.CONSTANT R104, desc[UR8][R68.64+0xc] ;  /* 0x00000c0844687981 */ /* 0x000f68000c1e9900 */
[----:B------:R-:W5:Y:S04]  /*0610*/  LDG.E.128.CONSTANT R80, desc[UR8][R80.64] ;  /* 0x0000000850507981 */ /* 0x000f68000c1e9d00 */
[----:B------:R-:W5:Y:S01]  /*0620*/  LDG.E.128.CONSTANT R88, desc[UR8][R88.64] ;  /* 0x0000000858587981 */ /* 0x000f62000c1e9d00 */
[----:B------:R-:W-:-:S02]  /*0630*/  LEA R94, R0, UR7, 0x5 ;  /* 0x00000007005e7c11 */ /* 0x000fc4000f8e28ff */
[----:B------:R-:W-:Y:S01]  /*0640*/  LEA R93, R3, UR5, 0x5 ;  /* 0x00000005035d7c11 */ /* 0x000fe2000f8e28ff */
[----:B---3--:R-:W-:Y:S04]  /*0650*/  STS [R97], R70 ;  /* 0x0000004661007388 */ /* 0x008fe80000000800 */
[----:B--2---:R-:W-:Y:S04]  /*0660*/  STS [R97+0x200], R78 ;  /* 0x0002004e61007388 */ /* 0x004fe80000000800 */
[----:B----4-:R-:W-:Y:S04]  /*0670*/  STS [R97+0x400], R74 ;  /* 0x0004004a61007388 */ /* 0x010fe80000000800 */
[----:B-----5:R-:W-:Y:S04]  /*0680*/  STS [R97+0x100], R76 ;  /* 0x0001004c61007388 */ /* 0x020fe80000000800 */
[----:B------:R-:W-:Y:S04]  /*0690*/  STS [R97+0x300], R100 ;  /* 0x0003006461007388 */ /* 0x000fe80000000800 */
[----:B------:R-:W-:Y:S04]  /*06a0*/  STS [R97+0x600], R72 ;  /* 0x0006004861007388 */ /* 0x000fe80000000800 */
[----:B------:R-:W-:Y:S04]  /*06b0*/  STS [R97+0x500], R102 ;  /* 0x0005006661007388 */ /* 0x000fe80000000800 */
[----:B------:R-:W-:Y:S04]  /*06c0*/  STS [R97+0x700], R104 ;  /* 0x0007006861007388 */ /* 0x000fe80000000800 */
[----:B------:R-:W-:Y:S04]  /*06d0*/  STS.128 [R96], R80 ;  /* 0x0000005060007388 */ /* 0x000fe80000000c00 */
[----:B------:R-:W-:Y:S01]  /*06e0*/  STS.128 [R96+0x1000], R88 ;  /* 0x0010005860007388 */ /* 0x000fe20000000c00 */
[----:B------:R-:W-:Y:S06]  /*06f0*/  BAR.SYNC.DEFER_BLOCKING 0x0 ;  /* 0x0000000000007b1d */ /* 0x000fec0000010000 */
[----:B------:R-:W-:Y:S04]  /*0700*/  LDS.128 R72, [R93] ;  /* 0x000000005d487984 */ /* 0x000fe80000000c00 */
[----:B------:R-:W0:Y:S04]  /*0710*/  LDS.128 R76, [R94+0x10] ;  /* 0x000010005e4c7984 */ /* 0x000e280000000c00 */
[----:B------:R-:W1:Y:S04]  /*0720*/  LDS.128 R68, [R94] ;  /* 0x000000005e447984 */ /* 0x000e680000000c00 */
[----:B------:R-:W2:Y:S01]  /*0730*/  LDS.128 R80, [R93+0x10] ;  /* 0x000010005d507984 */ /* 0x000ea20000000c00 */
[C---:B0-----:R-:W-:Y:S01]  /*0740*/  FFMA R101, R76.reuse, R72, R32 ;  /* 0x000000484c657223 */ /* 0x041fe20000000020 */
[C---:B-1----:R-:W-:Y:S01]  /*0750*/  FFMA R32, R69.reuse, R73, R57 ;  /* 0x0000004945207223 */ /* 0x042fe20000000039 */
[----:B------:R-:W-:Y:S01]  /*0760*/  FFMA R57, R76, R74, R34 ;  /* 0x0000004a4c397223 */ /* 0x000fe20000000022 */
[C---:B------:R-:W-:Y:S01]  /*0770*/  FFMA R34, R69.reuse, R75, R59 ;  /* 0x0000004b45227223 */ /* 0x040fe2000000003b */
[-C--:B--2---:R-:W-:Y:S01]  /*0780*/  FFMA R59, R68, R82.reuse, R62 ;  /* 0x00000052443b7223 */ /* 0x084fe2000000003e */
[C---:B------:R-:W-:Y:S01]  /*0790*/  FFMA R62, R69.reuse, R81, R53 ;  /* 0x00000051453e7223 */ /* 0x040fe20000000035 */
[C---:B------:R-:W-:Y:S01]  /*07a0*/  FFMA R53, R69.reuse, R82, R54 ;  /* 0x0000005245357223 */ /* 0x040fe20000000036 */
[----:B------:R-:W-:Y:S01]  /*07b0*/  FFMA R54, R69, R83, R55 ;  /* 0x0000005345367223 */ /* 0x000fe20000000037 */
[C---:B------:R-:W-:Y:S01]  /*07c0*/  FFMA R55, R70.reuse, R80, R44 ;  /* 0x0000005046377223 */ /* 0x040fe2000000002c */
[CC--:B------:R-:W-:Y:S01]  /*07d0*/  FFMA R44, R70.reuse, R81.reuse, R45 ;  /* 0x00000051462c7223 */ /* 0x0c0fe2000000002d */
[-C--:B------:R-:W-:Y:S01]  /*07e0*/  FFMA R45, R70, R82.reuse, R46 ;  /* 0x00000052462d7223 */ /* 0x080fe2000000002e */
[C---:B------:R-:W-:Y:S01]  /*07f0*/  FFMA R46, R71.reuse, R81, R37 ;  /* 0x00000051472e7223 */ /* 0x040fe20000000025 */
[C---:B------:R-:W-:Y:S01]  /*0800*/  FFMA R37, R71.reuse, R82, R38 ;  /* 0x0000005247257223 */ /* 0x040fe20000000026 */
[----:B------:R-:W-:Y:S01]  /*0810*/  FFMA R38, R71, R83, R39 ;  /* 0x0000005347267223 */ /* 0x000fe20000000027 */
[C---:B------:R-:W-:Y:S01]  /*0820*/  FFMA R39, R76.reuse, R80, R28 ;  /* 0x000000504c277223 */ /* 0x040fe2000000001c */
[----:B------:R-:W-:Y:S01]  /*0830*/  FFMA R28, R76, R81, R29 ;  /* 0x000000514c1c7223 */ /* 0x000fe2000000001d */
[-C--:B------:R-:W-:Y:S01]  /*0840*/  FFMA R95, R68, R72.reuse, R64 ;  /* 0x00000048445f7223 */ /* 0x080fe20000000040 */
[-C--:B------:R-:W-:Y:S01]  /*0850*/  FFMA R56, R69, R72.reuse, R56 ;  /* 0x0000004845387223 */ /* 0x080fe20000000038 */
[-C--:B------:R-:W-:Y:S01]  /*0860*/  FFMA R97, R70, R72.reuse, R48 ;  /* 0x0000004846617223 */ /* 0x080fe20000000030 */
[-C--:B------:R-:W-:Y:S01]  /*0870*/  FFMA R40, R71, R72.reuse, R40 ;  /* 0x0000004847287223 */ /* 0x080fe20000000028 */
[-C--:B------:R-:W-:Y:S01]  /*0880*/  FFMA R24, R77, R72.reuse, R24 ;  /* 0x000000484d187223 */ /* 0x080fe20000000018 */
[-C--:B------:R-:W-:Y:S01]  /*0890*/  FFMA R89, R78, R72.reuse, R16 ;  /* 0x000000484e597223 */ /* 0x080fe20000000010 */
[----:B------:R-:W-:Y:S01]  /*08a0*/  FFMA R8, R79, R72, R8 ;  /* 0x000000484f087223 */ /* 0x000fe20000000008 */
[----:B------:R-:W-:Y:S01]  /*08b0*/  FFMA R29, R76, R82, R30 ;  /* 0x000000524c1d7223 */ /* 0x000fe2000000001e */
[-C--:B------:R-:W-:Y:S01]  /*08c0*/  FFMA R48, R71, R73.reuse, R41 ;  /* 0x0000004947307223 */ /* 0x080fe20000000029 */
[----:B------:R-:W-:Y:S01]  /*08d0*/  FFMA R72, R79, R73, R9 ;  /* 0x000000494f487223 */ /* 0x000fe20000000009 */
[C---:B------:R-:W-:Y:S01]  /*08e0*/  FFMA R30, R77.reuse, R81, R21 ;  /* 0x000000514d1e7223 */ /* 0x040fe20000000015 */
[-C--:B------:R-:W-:Y:S01]  /*08f0*/  FFMA R49, R70, R73.reuse, R49 ;  /* 0x0000004946317223 */ /* 0x080fe20000000031 */
[C---:B------:R-:W-:Y:S01]  /*0900*/  FFMA R64, R77.reuse, R73, R25 ;  /* 0x000000494d407223 */ /* 0x040fe20000000019 */
[-C--:B------:R-:W-:Y:S01]  /*0910*/  FFMA R9, R68, R74.reuse, R66 ;  /* 0x0000004a44097223 */ /* 0x080fe20000000042 */
[C---:B------:R-:W-:Y:S01]  /*0920*/  FFMA R41, R70.reuse, R74, R50 ;  /* 0x0000004a46297223 */ /* 0x040fe20000000032 */
[----:B------:R-:W-:Y:S01]  /*0930*/  FFMA R51, R70, R75, R51 ;  /* 0x0000004b46337223 */ /* 0x000fe20000000033 */
[C---:B------:R-:W-:Y:S01]  /*0940*/  FFMA R21, R77.reuse, R82, R22 ;  /* 0x000000524d157223 */ /* 0x040fe20000000016 */
[-C--:B------:R-:W-:Y:S01]  /*0950*/  FFMA R65, R68, R73.reuse, R65 ;  /* 0x0000004944417223 */ /* 0x080fe20000000041 */
[-C--:B------:R-:W-:Y:S01]  /*0960*/  FFMA R33, R76, R73.reuse, R33 ;  /* 0x000000494c217223 */ /* 0x080fe20000000021 */
[----:B------:R-:W-:Y:S01]  /*0970*/  FFMA R25, R78, R73, R17 ;  /* 0x000000494e197223 */ /* 0x000fe20000000011 */
[C---:B------:R-:W-:Y:S01]  /*0980*/  FFMA R66, R77.reuse, R75, R27 ;  /* 0x0000004b4d427223 */ /* 0x040fe2000000001b */
[-C--:B------:R-:W-:Y:S01]  /*0990*/  FFMA R70, R70, R83.reuse, R47 ;  /* 0x0000005346467223 */ /* 0x080fe2000000002f */
[----:B------:R-:W-:Y:S01]  /*09a0*/  FFMA R22, R77, R83, R23 ;  /* 0x000000534d167223 */ /* 0x000fe20000000017 */
[C---:B------:R-:W-:Y:S01]  /*09b0*/  FFMA R73, R78.reuse, R74, R18 ;  /* 0x0000004a4e497223 */ /* 0x040fe20000000012 */
[C---:B------:R-:W-:Y:S01]  /*09c0*/  FFMA R27, R78.reuse, R75, R19 ;  /* 0x0000004b4e1b7223 */ /* 0x040fe20000000013 */
[----:B------:R-:W-:Y:S01]  /*09d0*/  BAR.SYNC.DEFER_BLOCKING 0x0 ;  /* 0x0000000000007b1d */ /* 0x000fe20000010000 */
[C---:B------:R-:W-:Y:S01]  /*09e0*/  FFMA R23, R78.reuse, R80, R12 ;  /* 0x000000504e177223 */ /* 0x040fe2000000000c */
[C---:B------:R-:W-:Y:S01]  /*09f0*/  FFMA R88, R78.reuse, R81, R13 ;  /* 0x000000514e587223 */ /* 0x040fe2000000000d */
[C---:B------:R-:W-:Y:S01]  /*0a00*/  FFMA R47, R78.reuse, R82, R14 ;  /* 0x000000524e2f7223 */ /* 0x040fe2000000000e */
[----:B------:R-:W-:Y:S01]  /*0a10*/  FFMA R106, R78, R83, R15 ;  /* 0x000000534e6a7223 */ /* 0x000fe2000000000f */
[C---:B------:R-:W-:Y:S01]  /*0a20*/  FFMA R116, R79.reuse, R80, R4 ;  /* 0x000000504f747223 */ /* 0x040fe20000000004 */
[C---:B------:R-:W-:Y:S01]  /*0a30*/  FFMA R122, R79.reuse, R81, R5 ;  /* 0x000000514f7a7223 */ /* 0x040fe20000000005 */
[C---:B------:R-:W-:Y:S01]  /*0a40*/  FFMA R105, R79.reuse, R82, R6 ;  /* 0x000000524f697223 */ /* 0x040fe20000000006 */
[----:B------:R-:W-:-:S02]  /*0a50*/  FFMA R107, R79, R83, R7 ;  /* 0x000000534f6b7223 */ /* 0x000fc40000000007 */
[----:B------:R-:W-:Y:S04]  /*0a60*/  LDS.128 R4, [R94+0x200] ;  /* 0x000200005e047984 */ /* 0x000fe80000000c00 */
[----:B------:R-:W0:Y:S04]  /*0a70*/  LDS.128 R12, [R93+0x200] ;  /* 0x000200005d0c7984 */ /* 0x000e280000000c00 */
[----:B------:R-:W1:Y:S01]  /*0a80*/  LDS.128 R16, [R94+0x210] ;  /* 0x000210005e107984 */ /* 0x000e620000000c00 */
[-C--:B------:R-:W-:Y:S01]  /*0a90*/  FFMA R10, R79, R74.reuse, R10 ;  /* 0x0000004a4f0a7223 */ /* 0x080fe2000000000a */
[-C--:B------:R-:W-:Y:S01]  /*0aa0*/  FFMA R58, R69, R74.reuse, R58 ;  /* 0x0000004a453a7223 */ /* 0x080fe2000000003a */
[-C--:B------:R-:W-:Y:S01]  /*0ab0*/  FFMA R42, R71, R74.reuse, R42 ;  /* 0x0000004a472a7223 */ /* 0x080fe2000000002a */
[----:B------:R-:W-:Y:S01]  /*0ac0*/  FFMA R26, R77, R74, R26 ;  /* 0x0000004a4d1a7223 */ /* 0x000fe2000000001a */
[----:B------:R-:W-:Y:S01]  /*0ad0*/  FFMA R74, R79, R75, R11 ;  /* 0x0000004b4f4a7223 */ /* 0x000fe2000000000b */
[----:B0-----:R-:W-:Y:S01]  /*0ae0*/  FFMA R79, R4, R14, R9 ;  /* 0x0000000e044f7223 */ /* 0x001fe20000000009 */
[C---:B-1----:R-:W-:Y:S01]  /*0af0*/  FFMA R78, R19.reuse, R12, R8 ;  /* 0x0000000c134e7223 */ /* 0x042fe20000000008 */
[----:B------:R-:W-:-:S02]  /*0b00*/  FFMA R110, R19, R14, R10 ;  /* 0x0000000e136e7223 */ /* 0x000fc4000000000a */
[----:B------:R-:W0:Y:S01]  /*0b10*/  LDS.128 R8, [R93+0x210] ;  /* 0x000210005d087984 */ /* 0x000e220000000c00 */
[CC--:B------:R-:W-:Y:S01]  /*0b20*/  FFMA R50, R71.reuse, R75.reuse, R43 ;  /* 0x0000004b47327223 */ /* 0x0c0fe2000000002b */
[-C--:B------:R-:W-:Y:S01]  /*0b30*/  FFMA R35, R76, R75.reuse, R35 ;  /* 0x0000004b4c237223 */ /* 0x080fe20000000023 */
[CC--:B------:R-:W-:Y:S01]  /*0b40*/  FFMA R43, R68.reuse, R80.reuse, R60 ;  /* 0x00000050442b7223 */ /* 0x0c0fe2000000003c */
[C---:B------:R-:W-:Y:S01]  /*0b50*/  FFMA R67, R68.reuse, R75, R67 ;  /* 0x0000004b44437223 */ /* 0x040fe20000000043 */
[----:B------:R-:W-:Y:S01]  /*0b60*/  FFMA R60, R68, R81, R61 ;  /* 0x00000051443c7223 */ /* 0x000fe2000000003d */
[-C--:B------:R-:W-:Y:S01]  /*0b70*/  FFMA R36, R71, R80.reuse, R36 ;  /* 0x0000005047247223 */ /* 0x080fe20000000024 */
[-C--:B------:R-:W-:Y:S01]  /*0b80*/  FFMA R76, R76, R83.reuse, R31 ;  /* 0x000000534c4c7223 */ /* 0x080fe2000000001f */
[----:B------:R-:W-:Y:S01]  /*0b90*/  FFMA R68, R68, R83, R63 ;  /* 0x0000005344447223 */ /* 0x000fe2000000003f */
[-C--:B------:R-:W-:Y:S01]  /*0ba0*/  FFMA R52, R69, R80.reuse, R52 ;  /* 0x0000005045347223 */ /* 0x080fe20000000034 */
[----:B------:R-:W-:Y:S01]  /*0bb0*/  FFMA R20, R77, R80, R20 ;  /* 0x000000504d147223 */ /* 0x000fe20000000014 */
[-C--:B------:R-:W-:Y:S01]  /*0bc0*/  FFMA R69, R4, R12.reuse, R95 ;  /* 0x0000000c04457223 */ /* 0x080fe2000000005f */
[-C--:B------:R-:W-:Y:S01]  /*0bd0*/  FFMA R108, R5, R13.reuse, R32 ;  /* 0x0000000d056c7223 */ /* 0x080fe20000000020 */
[-C--:B------:R-:W-:Y:S01]  /*0be0*/  FFMA R80, R19, R13.reuse, R72 ;  /* 0x0000000d13507223 */ /* 0x080fe20000000048 */
[-C--:B------:R-:W-:Y:S01]  /*0bf0*/  FFMA R56, R5, R12.reuse, R56 ;  /* 0x0000000c05387223 */ /* 0x080fe20000000038 */
[-C--:B------:R-:W-:Y:S01]  /*0c00*/  FFMA R97, R6, R12.reuse, R97 ;  /* 0x0000000c06617223 */ /* 0x080fe20000000061 */
[-C--:B------:R-:W-:Y:S01]  /*0c10*/  FFMA R40, R7, R12.reuse, R40 ;  /* 0x0000000c07287223 */ /* 0x080fe20000000028 */
[-C--:B------:R-:W-:Y:S01]  /*0c20*/  FFMA R101, R16, R12.reuse, R101 ;  /* 0x0000000c10657223 */ /* 0x080fe20000000065 */
[-C--:B------:R-:W-:Y:S01]  /*0c30*/  FFMA R24, R17, R12.reuse, R24 ;  /* 0x0000000c11187223 */ /* 0x080fe20000000018 */
[----:B------:R-:W-:Y:S01]  /*0c40*/  FFMA R89, R18, R12, R89 ;  /* 0x0000000c12597223 */ /* 0x000fe20000000059 */
        /* <DEDUP_REMOVED lines=19> */
[-C--:B0-----:R-:W-:Y:S01]  /*0d80*/  FFMA R112, R6, R11.reuse, R70 ;  /* 0x0000000b06707223 */ /* 0x081fe20000000046 */
[CC--:B------:R-:W-:Y:S01]  /*0d90*/  FFMA R70, R7.reuse, R8.reuse, R36 ;  /* 0x0000000807467223 */ /* 0x0c0fe20000000024 */
[-C--:B------:R-:W-:Y:S01]  /*0da0*/  FFMA R114, R7, R11.reuse, R38 ;  /* 0x0000000b07727223 */ /* 0x080fe20000000026 */
[CC--:B------:R-:W-:Y:S01]  /*0db0*/  FFMA R95, R16.reuse, R8.reuse, R39 ;  /* 0x00000008105f7223 */ /* 0x0c0fe20000000027 */
[----:B------:R-:W-:Y:S01]  /*0dc0*/  FFMA R118, R16, R11, R76 ;  /* 0x0000000b10767223 */ /* 0x000fe2000000004c */
[----:B------:R-:W-:Y:S01]  /*0dd0*/  FFMA R74, R19, R15, R74 ;  /* 0x0000000f134a7223 */ /* 0x000fe2000000004a */
        /* <DEDUP_REMOVED lines=8> */
[----:B------:R-:W-:Y:S01]  /*0e60*/  FFMA R90, R5, R11, R54 ;  /* 0x0000000b055a7223 */ /* 0x000fe20000000036 */
[C---:B------:R-:W-:Y:S01]  /*0e70*/  FFMA R83, R6.reuse, R8, R55 ;  /* 0x0000000806537223 */ /* 0x040fe20000000037 */
[CC--:B------:R-:W-:Y:S01]  /*0e80*/  FFMA R82, R6.reuse, R9.reuse, R44 ;  /* 0x0000000906527223 */ /* 0x0c0fe2000000002c */
[-C--:B------:R-:W-:Y:S01]  /*0e90*/  FFMA R77, R6, R10.reuse, R45 ;  /* 0x0000000a064d7223 */ /* 0x080fe2000000002d */
[CC--:B------:R-:W-:Y:S01]  /*0ea0*/  FFMA R36, R7.reuse, R9.reuse, R46 ;  /* 0x0000000907247223 */ /* 0x0c0fe2000000002e */
[-C--:B------:R-:W-:Y:S01]  /*0eb0*/  FFMA R37, R7, R10.reuse, R37 ;  /* 0x0000000a07257223 */ /* 0x080fe20000000025 */
[CC--:B------:R-:W-:Y:S01]  /*0ec0*/  FFMA R38, R16.reuse, R9.reuse, R28 ;  /* 0x0000000910267223 */ /* 0x0c0fe2000000001c */
[----:B------:R-:W-:Y:S01]  /*0ed0*/  FFMA R39, R16, R10, R29 ;  /* 0x0000000a10277223 */ /* 0x000fe2000000001d */
        /* <DEDUP_REMOVED lines=12> */
[----:B------:R-:W-:Y:S04]  /*0fa0*/  LDS.128 R12, [R94+0x400] ;  /* 0x000400005e0c7984 */ /* 0x000fe80000000c00 */
[----:B------:R-:W0:Y:S04]  /*0fb0*/  LDS.128 R16, [R93+0x400] ;  /* 0x000400005d107984 */ /* 0x000e280000000c00 */
[----:B------:R-:W1:Y:S04]  /*0fc0*/  LDS.128 R8, [R94+0x410] ;  /* 0x000410005e087984 */ /* 0x000e680000000c00 */
[----:B------:R-:W2:Y:S01]  /*0fd0*/  LDS.128 R4, [R93+0x410] ;  /* 0x000410005d047984 */ /* 0x000ea20000000c00 */
[-C--:B0-----:R-:W-:Y:S01]  /*0fe0*/  FFMA R66, R15, R17.reuse, R48 ;  /* 0x000000110f427223 */ /* 0x081fe20000000030 */
[-C--:B------:R-:W-:Y:S01]  /*0ff0*/  FFMA R69, R12, R16.reuse, R69 ;  /* 0x000000100c457223 */ /* 0x080fe20000000045 */
[-C--:B------:R-:W-:Y:S01]  /*1000*/  FFMA R56, R13, R16.reuse, R56 ;  /* 0x000000100d387223 */ /* 0x080fe20000000038 */
[C---:B-1----:R-:W-:Y:S01]  /*1010*/  FFMA R68, R11.reuse, R16, R78 ;  /* 0x000000100b447223 */ /* 0x042fe2000000004e */
[-C--:B------:R-:W-:Y:S01]  /*1020*/  FFMA R43, R8, R18.reuse, R75 ;  /* 0x00000012082b7223 */ /* 0x080fe2000000004b */
[C---:B------:R-:W-:Y:S01]  /*1030*/  FFMA R34, R11.reuse, R17, R80 ;  /* 0x000000110b227223 */ /* 0x040fe20000000050 */
[----:B------:R-:W-:Y:S01]  /*1040*/  FFMA R27, R10, R18, R73 ;  /* 0x000000120a1b7223 */ /* 0x000fe20000000049 */
[----:B--2---:R-:W-:Y:S01]  /*1050*/  FFMA R46, R14, R5, R82 ;  /* 0x000000050e2e7223 */ /* 0x004fe20000000052 */
[----:B------:R-:W-:Y:S01]  /*1060*/  FFMA R60, R11, R19, R74 ;  /* 0x000000130b3c7223 */ /* 0x000fe2000000004a */
[CC--:B------:R-:W-:Y:S01]  /*1070*/  FFMA R62, R12.reuse, R5.reuse, R32 ;  /* 0x000000050c3e7223 */ /* 0x0c0fe20000000020 */
[-C--:B------:R-:W-:Y:S01]  /*1080*/  FFMA R53, R12, R6.reuse, R31 ;  /* 0x000000060c357223 */ /* 0x080fe2000000001f */
[-C--:B------:R-:W-:Y:S01]  /*1090*/  FFMA R54, R13, R5.reuse, R72 ;  /* 0x000000050d367223 */ /* 0x080fe20000000048 */
[-C--:B------:R-:W-:Y:S01]  /*10a0*/  FFMA R47, R14, R6.reuse, R77 ;  /* 0x000000060e2f7223 */ /* 0x080fe2000000004d */
[-C--:B------:R-:W-:Y:S01]  /*10b0*/  FFMA R82, R15, R5.reuse, R36 ;  /* 0x000000050f527223 */ /* 0x080fe20000000024 */
[-C--:B------:R-:W-:Y:S01]  /*10c0*/  FFMA R30, R8, R5.reuse, R38 ;  /* 0x00000005081e7223 */ /* 0x080fe20000000026 */
[C---:B------:R-:W-:Y:S01]  /*10d0*/  FFMA R78, R9.reuse, R5, R76 ;  /* 0x00000005094e7223 */ /* 0x040fe2000000004c */
[----:B------:R-:W-:Y:S01]  /*10e0*/  FFMA R75, R9, R6, R21 ;  /* 0x00000006094b7223 */ /* 0x000fe20000000015 */
        /* <DEDUP_REMOVED lines=24> */
[----:B------:R-:W-:Y:S01]  /*1270*/  BAR.SYNC.DEFER_BLOCKING 0x0 ;  /* 0x0000000000007b1d */ /* 0x000fe20000010000 */
[CC--:B------:R-:W-:Y:S01]  /*1280*/  FFMA R61, R12.reuse, R4.reuse, R61 ;  /* 0x000000040c3d7223 */ /* 0x0c0fe2000000003d */
[-C--:B------:R-:W-:Y:S01]  /*1290*/  FFMA R96, R12, R7.reuse, R96 ;  /* 0x000000070c607223 */ /* 0x080fe20000000060 */
[C---:B------:R-:W-:Y:S01]  /*12a0*/  FFMA R52, R13.reuse, R4, R52 ;  /* 0x000000040d347223 */ /* 0x040fe20000000034 */
[C---:B------:R-:W-:Y:S01]  /*12b0*/  FFMA R55, R13.reuse, R6, R71 ;  /* 0x000000060d377223 */ /* 0x040fe20000000047 */
[-C--:B------:R-:W-:Y:S01]  /*12c0*/  FFMA R44, R13, R7.reuse, R90 ;  /* 0x000000070d2c7223 */ /* 0x080fe2000000005a */
[CC--:B------:R-:W-:Y:S01]  /*12d0*/  FFMA R45, R14.reuse, R4.reuse, R83 ;  /* 0x000000040e2d7223 */ /* 0x0c0fe20000000053 */
[-C--:B------:R-:W-:Y:S01]  /*12e0*/  FFMA R48, R14, R7.reuse, R112 ;  /* 0x000000070e307223 */ /* 0x080fe20000000070 */
[C---:B------:R-:W-:Y:S01]  /*12f0*/  FFMA R22, R15.reuse, R4, R70 ;  /* 0x000000040f167223 */ /* 0x040fe20000000046 */
[C---:B------:R-:W-:Y:S01]  /*1300*/  FFMA R77, R15.reuse, R6, R37 ;  /* 0x000000060f4d7223 */ /* 0x040fe20000000025 */
[-C--:B------:R-:W-:Y:S01]  /*1310*/  FFMA R28, R15, R7.reuse, R114 ;  /* 0x000000070f1c7223 */ /* 0x080fe20000000072 */
[C---:B------:R-:W-:Y:S01]  /*1320*/  FFMA R29, R8.reuse, R4, R95 ;  /* 0x00000004081d7223 */ /* 0x040fe2000000005f */
[C---:B------:R-:W-:Y:S01]  /*1330*/  FFMA R31, R8.reuse, R6, R39 ;  /* 0x00000006081f7223 */ /* 0x040fe20000000027 */
        /* <DEDUP_REMOVED lines=18> */
[-C--:B------:R-:W-:Y:S01]  /*1460*/  FFMA R40, R15, R16.reuse, R40 ;  /* 0x000000100f287223 */ /* 0x080fe20000000028 */
[-C--:B-1----:R-:W-:Y:S01]  /*1470*/  FFMA R41, R8, R16.reuse, R41 ;  /* 0x0000001008297223 */ /* 0x082fe20000000029 */
        /* <DEDUP_REMOVED lines=28> */
[C---:B--2---:R-:W-:Y:S01]  /*1640*/  FFMA R61, R12.reuse, R4, R61 ;  /* 0x000000040c3d7223 */ /* 0x044fe2000000003d */
        /* <DEDUP_REMOVED lines=656> */
[----:B------:R-:W-:Y:S06]  /*3f50*/  BAR.SYNC.DEFER_BLOCKING 0x0 ;  /* 0x0000000000007b1d */ /* 0x000fec0000010000 */
[----:B------:R-:W-:Y:S01]  /*3f60*/  LDS.128 R88, [R94+0x1c00] ;  /* 0x001c00005e587984 */ /* 0x000fe20000000c00 */
        /* <DEDUP_REMOVED lines=46> */
[-C--:B------:R-:W-:Y:S01]  /*4250*/  FFMA R44, R37, R7.reuse, R44 ;  /* 0x00000007252c7223 */ /* 0x080fe2000000002c */
        /* <DEDUP_REMOVED lines=19> */
[----:B------:R-:W1:Y:S01]  /*4390*/  LDS.128 R16, [R93+0x1c10] ;  /* 0x001c10005d107984 */ /* 0x000e620000000c00 */
[-C--:B0-----:R-:W-:Y:S01]  /*43a0*/  FFMA R69, R88, R4.reuse, R69 ;  /* 0x0000000458457223 */ /* 0x081fe20000000045 */
[-C--:B------:R-:W-:Y:S01]  /*43b0*/  FFMA R57, R90, R4.reuse, R57 ;  /* 0x000000045a397223 */ /* 0x080fe20000000039 */
[----:B------:R-:W-:Y:S01]  /*43c0*/  FFMA R41, R20, R4, R41 ;  /* 0x0000000414297223 */ /* 0x000fe20000000029 */
[-C--:B------:R-:W-:Y:S01]  /*43d0*/  FFMA R65, R88, R5.reuse, R65 ;  /* 0x0000000558417223 */ /* 0x080fe20000000041 */
        /* <DEDUP_REMOVED lines=8> */
[C---:B-1----:R-:W-:Y:S01]  /*4460*/  FFMA R61, R88.reuse, R16, R61 ;  /* 0x00000010583d7223 */ /* 0x042fe2000000003d */
        /* <DEDUP_REMOVED lines=10> */
[-C--:B------:R-:W-:Y:S01]  /*4510*/  FFMA R56, R89, R4.reuse, R56 ;  /* 0x0000000459387223 */ /* 0x080fe20000000038 */
[-C--:B------:R-:W-:Y:S01]  /*4520*/  FFMA R40, R91, R4.reuse, R40 ;  /* 0x000000045b287223 */ /* 0x080fe20000000028 */
[-C--:B------:R-:W-:Y:S01]  /*4530*/  FFMA R24, R21, R4.reuse, R24 ;  /* 0x0000000415187223 */ /* 0x080fe20000000018 */
[CC--:B------:R-:W-:Y:S01]  /*4540*/  FFMA R25, R22.reuse, R4.reuse, R25 ;  /* 0x0000000416197223 */ /* 0x0c0fe20000000019 */
        /* <DEDUP_REMOVED lines=14> */
[-C--:B------:R-:W-:Y:S01]  /*4630*/  FFMA R63, R22, R7.reuse, R63 ;  /* 0x00000007163f7223 */ /* 0x080fe2000000003f */
[----:B------:R-:W-:Y:S01]  /*4640*/  FFMA R60, R23, R7, R60 ;  /* 0x00000007173c7223 */ /* 0x000fe2000000003c */
[----:B------:R-:W-:Y:S01]  /*4650*/  BAR.SYNC.DEFER_BLOCKING 0x0 ;  /* 0x0000000000007b1d */ /* 0x000fe20000010000 */
[----:B------:R-:W-:Y:S01]  /*4660*/  FFMA R90, R90, R19, R38 ;  /* 0x000000135a5a7223 */ /* 0x000fe20000000026 */
[-C--:B------:R-:W-:Y:S01]  /*4670*/  FFMA R88, R91, R16.reuse, R36 ;  /* 0x000000105b587223 */ /* 0x080fe20000000024 */
[----:B------:R-:W-:-:S03]  /*4680*/  FFMA R20, R21, R16, R8 ;  /* 0x0000001015147223 */ /* 0x000fc60000000008 */
[----:B------:R-:W-:Y:S04]  /*4690*/  LDS.128 R36, [R94+0x1e00] ;  /* 0x001e00005e247984 */ /* 0x000fe80000000c00 */
[----:B------:R-:W0:Y:S04]  /*46a0*/  LDS.128 R8, [R93+0x1e00] ;  /* 0x001e00005d087984 */ /* 0x000e280000000c00 */
[----:B------:R-:W1:Y:S01]  /*46b0*/  LDS.128 R4, [R94+0x1e10] ;  /* 0x001e10005e047984 */ /* 0x000e620000000c00 */
[-C--:B------:R-:W-:Y:S01]  /*46c0*/  FFMA R52, R89, R16.reuse, R52 ;  /* 0x0000001059347223 */ /* 0x080fe20000000034 */
[-C--:B------:R-:W-:Y:S01]  /*46d0*/  FFMA R13, R22, R16.reuse, R13 ;  /* 0x00000010160d7223 */ /* 0x080fe2000000000d */
[C---:B------:R-:W-:Y:S01]  /*46e0*/  FFMA R74, R23.reuse, R16, R74 ;  /* 0x00000010174a7223 */ /* 0x040fe2000000004a */
[----:B------:R-:W-:Y:S01]  /*46f0*/  FFMA R110, R23, R19, R32 ;  /* 0x00000013176e7223 */ /* 0x000fe20000000020 */
[-C--:B0-----:R-:W-:Y:S01]  /*4700*/  FFMA R64, R36, R8.reuse, R69 ;  /* 0x0000000824407223 */ /* 0x081fe20000000045 */
[-C--:B------:R-:W-:Y:S01]  /*4710*/  FFMA R56, R37, R8.reuse, R56 ;  /* 0x0000000825387223 */ /* 0x080fe20000000038 */
[-C--:B------:R-:W-:Y:S01]  /*4720*/  FFMA R48, R38, R8.reuse, R57 ;  /* 0x0000000826307223 */ /* 0x080fe20000000039 */
[-C--:B------:R-:W-:Y:S01]  /*4730*/  FFMA R40, R39, R8.reuse, R40 ;  /* 0x0000000827287223 */ /* 0x080fe20000000028 */
[-C--:B-1----:R-:W-:Y:S01]  /*4740*/  FFMA R32, R4, R8.reuse, R41 ;  /* 0x0000000804207223 */ /* 0x082fe20000000029 */
[-C--:B------:R-:W-:Y:S01]  /*4750*/  FFMA R24, R5, R8.reuse, R24 ;  /* 0x0000000805187223 */ /* 0x080fe20000000018 */
[-C--:B------:R-:W-:Y:S01]  /*4760*/  FFMA R16, R6, R8.reuse, R25 ;  /* 0x0000000806107223 */ /* 0x080fe20000000019 */
[----:B------:R-:W-:-:S02]  /*4770*/  FFMA R8, R7, R8, R68 ;  /* 0x0000000807087223 */ /* 0x000fc40000000044 */
[----:B------:R-:W0:Y:S01]  /*4780*/  LDS.128 R68, [R93+0x1e10] ;  /* 0x001e10005d447984 */ /* 0x000e220000000c00 */
        /* <DEDUP_REMOVED lines=15> */
[CC--:B------:R-:W-:Y:S01]  /*4880*/  FFMA R15, R22.reuse, R18.reuse, R15 ;  /* 0x00000012160f7223 */ /* 0x0c0fe2000000000f */
[----:B------:R-:W-:Y:S01]  /*4890*/  FFMA R73, R23, R18, R73 ;  /* 0x0000001217497223 */ /* 0x000fe20000000049 */
[----:B------:R-:W-:Y:S01]  /*48a0*/  FFMA R9, R7, R9, R34 ;  /* 0x0000000907097223 */ /* 0x000fe20000000022 */
[-C--:B------:R-:W-:Y:S01]  /*48b0*/  FFMA R44, R89, R19.reuse, R44 ;  /* 0x00000013592c7223 */ /* 0x080fe2000000002c */
        /* <DEDUP_REMOVED lines=14> */
[----:B------:R-:W-:Y:S01]  /*49a0*/  UIADD3 UR4, UPT, UPT, UR4, 0x10, URZ ;  /* 0x0000001004047890 */ /* 0x000fe2000fffe0ff */
[C---:B0-----:R-:W-:Y:S01]  /*49b0*/  FFMA R60, R36.reuse, R68, R61 ;  /* 0x00000044243c7223 */ /* 0x041fe2000000003d */
[CC--:B------:R-:W-:Y:S01]  /*49c0*/  FFMA R61, R36.reuse, R69.reuse, R62 ;  /* 0x00000045243d7223 */ /* 0x0c0fe2000000003e */
[-C--:B------:R-:W-:Y:S01]  /*49d0*/  FFMA R62, R36, R70.reuse, R53 ;  /* 0x00000046243e7223 */ /* 0x080fe20000000035 */
[C---:B------:R-:W-:Y:S01]  /*49e0*/  FFMA R53, R37.reuse, R69, R54 ;  /* 0x0000004525357223 */ /* 0x040fe20000000036 */
[C---:B------:R-:W-:Y:S01]  /*49f0*/  FFMA R54, R37.reuse, R70, R55 ;  /* 0x0000004625367223 */ /* 0x040fe20000000037 */
[C---:B------:R-:W-:Y:S01]  /*4a00*/  FFMA R55, R37.reuse, R71, R44 ;  /* 0x0000004725377223 */ /* 0x040fe2000000002c */
[C---:B------:R-:W-:Y:S01]  /*4a10*/  FFMA R44, R38.reuse, R68, R45 ;  /* 0x00000044262c7223 */ /* 0x040fe2000000002d */
[----:B------:R-:W-:Y:S01]  /*4a20*/  UISETP.GE.AND UP0, UPT, UR4, UR10, UPT ;  /* 0x0000000a0400728c */ /* 0x000fe2000bf06270 */
[C---:B------:R-:W-:Y:S01]  /*4a30*/  FFMA R45, R38.reuse, R69, R46 ;  /* 0x00000045262d7223 */ /* 0x040fe2000000002e */
[----:B------:R-:W-:Y:S01]  /*4a40*/  FFMA R46, R38, R70, R47 ;  /* 0x00000046262e7223 */ /* 0x000fe2000000002f */
[CC--:B------:R-:W-:Y:S01]  /*4a50*/  FFMA R66, R36.reuse, R10.reuse, R79 ;  /* 0x0000000a24427223 */ /* 0x0c0fe2000000004f */
[C---:B------:R-:W-:Y:S01]  /*4a60*/  FFMA R58, R37.reuse, R10, R58 ;  /* 0x0000000a253a7223 */ /* 0x040fe2000000003a */
[-C--:B------:R-:W-:Y:S01]  /*4a70*/  FFMA R63, R36, R71.reuse, R96 ;  /* 0x00000047243f7223 */ /* 0x080fe20000000060 */
[----:B------:R-:W-:Y:S01]  /*4a80*/  FFMA R52, R37, R68, R52 ;  /* 0x0000004425347223 */ /* 0x000fe20000000034 */
[----:B------:R-:W-:Y:S01]  /*4a90*/  FFMA R47, R38, R71, R90 ;  /* 0x00000047262f7223 */ /* 0x000fe2000000005a */
[C---:B------:R-:W-:Y:S01]  /*4aa0*/  FFMA R42, R39.reuse, R10, R42 ;  /* 0x0000000a272a7223 */ /* 0x040fe2000000002a */
[C---:B------:R-:W-:Y:S01]  /*4ab0*/  FFMA R36, R39.reuse, R68, R88 ;  /* 0x0000004427247223 */ /* 0x040fe20000000058 */
[C---:B------:R-:W-:Y:S01]  /*4ac0*/  FFMA R37, R39.reuse, R69, R82 ;  /* 0x0000004527257223 */ /* 0x040fe20000000052 */
[C---:B------:R-:W-:Y:S01]  /*4ad0*/  FFMA R38, R39.reuse, R70, R77 ;  /* 0x0000004627267223 */ /* 0x040fe2000000004d */
[-C--:B------:R-:W-:Y:S01]  /*4ae0*/  FFMA R39, R39, R71.reuse, R28 ;  /* 0x0000004727277223 */ /* 0x080fe2000000001c */
[C---:B------:R-:W-:Y:S01]  /*4af0*/  FFMA R23, R5.reuse, R71, R12 ;  /* 0x0000004705177223 */ /* 0x040fe2000000000c */
[-C--:B------:R-:W-:Y:S01]  /*4b00*/  FFMA R28, R4, R68.reuse, R29 ;  /* 0x00000044041c7223 */ /* 0x080fe2000000001d */
[----:B------:R-:W-:Y:S01]  /*4b10*/  FFMA R12, R6, R68, R13 ;  /* 0x00000044060c7223 */ /* 0x000fe2000000000d */
[-C--:B------:R-:W-:Y:S01]  /*4b20*/  FFMA R29, R4, R69.reuse, R30 ;  /* 0x00000045041d7223 */ /* 0x080fe2000000001e */
[----:B------:R-:W-:Y:S01]  /*4b30*/  FFMA R13, R6, R69, R14 ;  /* 0x00000045060d7223 */ /* 0x000fe2000000000e */
[-C--:B------:R-:W-:Y:S01]  /*4b40*/  FFMA R30, R4, R70.reuse, R31 ;  /* 0x00000046041e7223 */ /* 0x080fe2000000001f */
[----:B------:R-:W-:Y:S01]  /*4b50*/  FFMA R14, R6, R70, R15 ;  /* 0x00000046060e7223 */ /* 0x000fe2000000000f */
[C---:B------:R-:W-:Y:S01]  /*4b60*/  FFMA R26, R5.reuse, R10, R26 ;  /* 0x0000000a051a7223 */ /* 0x040fe2000000001a */
[----:B------:R-:W-:Y:S01]  /*4b70*/  FFMA R31, R4, R71, R80 ;  /* 0x00000047041f7223 */ /* 0x000fe20000000050 */
[C---:B------:R-:W-:Y:S01]  /*4b80*/  FFMA R20, R5.reuse, R68, R20 ;  /* 0x0000004405147223 */ /* 0x040fe20000000014 */
[C---:B------:R-:W-:Y:S01]  /*4b90*/  FFMA R21, R5.reuse, R69, R78 ;  /* 0x0000004505157223 */ /* 0x040fe2000000004e */
[----:B------:R-:W-:Y:S01]  /*4ba0*/  FFMA R22, R5, R70, R75 ;  /* 0x0000004605167223 */ /* 0x000fe2000000004b */
[----:B------:R-:W-:Y:S01]  /*4bb0*/  FFMA R15, R6, R71, R76 ;  /* 0x00000047060f7223 */ /* 0x000fe2000000004c */
[C---:B------:R-:W-:Y:S01]  /*4bc0*/  FFMA R10, R7.reuse, R10, R106 ;  /* 0x0000000a070a7223 */ /* 0x040fe2000000006a */
[C---:B------:R-:W-:Y:S01]  /*4bd0*/  FFMA R4, R7.reuse, R68, R74 ;  /* 0x0000004407047223 */ /* 0x040fe2000000004a */
[C---:B------:R-:W-:Y:S01]  /*4be0*/  FFMA R5, R7.reuse, R69, R72 ;  /* 0x0000004507057223 */ /* 0x040fe20000000048 */
[C---:B------:R-:W-:Y:S01]  /*4bf0*/  FFMA R6, R7.reuse, R70, R73 ;  /* 0x0000004607067223 */ /* 0x040fe20000000049 */
[----:B------:R-:W-:Y:S01]  /*4c00*/  FFMA R7, R7, R71, R110 ;  /* 0x0000004707077223 */ /* 0x000fe2000000006e */
[----:B------:R-:W-:-:S02]  /*4c10*/  IADD3 R92, PT, PT, R92, 0x10, RZ ;  /* 0x000000105c5c7810 */ /* 0x000fc40007ffe0ff */
[----:B------:R-:W-:Y:S02]  /*4c20*/  IADD3 R86, PT, PT, R86, 0x10, RZ ;  /* 0x0000001056567810 */ /* 0x000fe40007ffe0ff */
[C---:B------:R-:W-:Y:S02]  /*4c30*/  LEA R87, R84.reuse, R87, 0x4 ;  /* 0x0000005754577211 */ /* 0x040fe400078e20ff */
[----:B------:R-:W-:Y:S01]  /*4c40*/  LEA R85, R84, R85, 0x4 ;  /* 0x0000005554557211 */ /* 0x000fe200078e20ff */
[----:B------:R-:W-:Y:S06]  /*4c50*/  BAR.SYNC.DEFER_BLOCKING 0x0 ;  /* 0x0000000000007b1d */ /* 0x000fec0000010000 */
[----:B------:R-:W-:Y:S05]  /*4c60*/  BRA.U !UP0, `(.L_x_1) ;  /* 0xffffffb508f87547 */ /* 0x000fea000b83ffff */
.L_x_0:
[C---:B------:R-:W-:Y:S01]  /*4c70*/  IMAD.WIDE R68, R2.reuse, 0x4, R98 ;  /* 0x0000000402447825 */ /* 0x040fe200078e0262 */
[----:B------:R-:W-:Y:S03]  /*4c80*/  BAR.SYNC.DEFER_BLOCKING 0x0 ;  /* 0x0000000000007b1d */ /* 0x000fe60000010000 */
[----:B------:R-:W-:-:S04]  /*4c90*/  IMAD.WIDE R70, R2, 0x4, R68 ;  /* 0x0000000402467825 */ /* 0x000fc800078e0244 */
[----:B------:R-:W-:-:S04]  /*4ca0*/  IMAD.WIDE R72, R2, 0x4, R70 ;  /* 0x0000000402487825 */ /* 0x000fc800078e0246 */
[----:B------:R-:W-:-:S04]  /*4cb0*/  IMAD.WIDE R74, R2, 0x4, R72 ;  /* 0x00000004024a7825 */ /* 0x000fc800078e0248 */
[C---:B------:R-:W-:Y:S01]  /*4cc0*/  IMAD.WIDE R76, R2.reuse, 0x4, R74 ;  /* 0x00000004024c7825 */ /* 0x040fe200078e024a */
[----:B------:R-:W-:Y:S04]  /*4cd0*/  STG.E.128 desc[UR8][R98.64], R64 ;  /* 0x0000004062007986 */ /* 0x000fe8000c101d08 */
[----:B------:R-:W-:Y:S01]  /*4ce0*/  STG.E.128 desc[UR8][R98.64+0x10], R60 ;  /* 0x0000103c62007986 */ /* 0x000fe2000c101d08 */
[----:B------:R-:W-:-:S03]  /*4cf0*/  IMAD.WIDE R78, R2, 0x4, R76 ;  /* 0x00000004024e7825 */ /* 0x000fc600078e024c */
[----:B------:R-:W-:Y:S01]  /*4d00*/  STG.E.128 desc[UR8][R68.64], R56 ;  /* 0x0000003844007986 */ /* 0x000fe2000c101d08 */
[----:B------:R-:W-:-:S03]  /*4d10*/  IMAD.WIDE R2, R2, 0x4, R78 ;  /* 0x0000000402027825 */ /* 0x000fc600078e024e */
[----:B------:R-:W-:Y:S04]  /*4d20*/  STG.E.128 desc[UR8][R68.64+0x10], R52 ;  /* 0x0000103444007986 */ /* 0x000fe8000c101d08 */
        /* <DEDUP_REMOVED lines=11> */
[----:B------:R-:W-:Y:S01]  /*4de0*/  STG.E.128 desc[UR8][R2.64+0x10], R4 ;  /* 0x0000100402007986 */ /* 0x000fe2000c101d08 */
[----:B------:R-:W-:Y:S05]  /*4df0*/  EXIT ;  /* 0x000000000000794d */ /* 0x000fea0003800000 */
.L_x_2:
[----:B------:R-:W-:-:S00]  /*4e00*/  BRA `(.L_x_2) ;  /* 0xfffffffc00fc7947 */ /* 0x000fc0000383ffff */
[----:B------:R-:W-:-:S00]  /*4e10*/  NOP ;  /* 0x0000000000007918 */ /* 0x000fc00000000000 */
        /* <DEDUP_REMOVED lines=14> */
.L_x_3:


//--------------------- .nv.shared._Z8Sgemm_v1ILi128ELi16ELi128ELi8ELi8EEvPfS0_S0_iii --------------------------
	.section	.nv.shared._Z8Sgemm_v1ILi128ELi16ELi128ELi8ELi8EEvPfS0_S0_iii,"aw",@nobits
	.sectionflags	@""
	.align	4
.nv.shared._Z8Sgemm_v1ILi128ELi16ELi128ELi8ELi8EEvPfS0_S0_iii:
	.zero		17408


//--------------------- .nv.shared.reserved.0     --------------------------
	.section	.nv.shared.reserved.0,"aw",@nobits
	.weak		__nv_reservedSMEM_offset_0_alias
	.size		__nv_reservedSMEM_offset_0_alias, 0, 64
	.other		__nv_reservedSMEM_offset_0_alias,@"STO_CUDA_RESERVED_SHARED STV_DEFAULT"
__nv_reservedSMEM_offset_0_alias:
	.zero		0
	.zero		64


//--------------------- .nv.constant0._Z8Sgemm_v1ILi128ELi16ELi128ELi8ELi8EEvPfS0_S0_iii --------------------------
	.section	.nv.constant0._Z8Sgemm_v1ILi128ELi16ELi128ELi8ELi8EEvPfS0_S0_iii,"a",@progbits
	.sectionflags	@""
	.align	4
.nv.constant0._Z8Sgemm_v1ILi128ELi16ELi128ELi8ELi8EEvPfS0_S0_iii:
	.zero		932


//--------------------- SYMBOLS --------------------------

	.type		.nv.reservedSmem.offset0,@object
	.size		.nv.reservedSmem.offset0,0x4
	.type		.nv.reservedSmem.cap,@object
	.size		.nv.reservedSmem.cap,0x4
